	.headerflags	@"EF_CUDA_TEXMODE_UNIFIED EF_CUDA_64BIT_ADDRESS EF_CUDA_ACCELERATORS EF_CUDA_SM90 EF_CUDA_VIRTUAL_SM(EF_CUDA_SM90)"
	.elftype	@"ET_EXEC"


//--------------------- .nv.info                  --------------------------
	.section	.nv.info,"",@"SHT_CUDA_INFO"
	.align	4


	//----- nvinfo : EIATTR_REGCOUNT
	.align		4
        /*0000*/ 	.byte	0x04, 0x2f
        /*0002*/ 	.short	(.L_1 - .L_0)
	.align		4
.L_0:
        /*0004*/ 	.word	index@(triton_poi_fused_max_pool2d_with_indices_1)
        /*0008*/ 	.word	0x00000038


	//----- nvinfo : EIATTR_MIN_STACK_SIZE
	.align		4
.L_1:
        /*000c*/ 	.byte	0x04, 0x12
        /*000e*/ 	.short	(.L_3 - .L_2)
	.align		4
.L_2:
        /*0010*/ 	.word	index@(triton_poi_fused_max_pool2d_with_indices_1)
        /*0014*/ 	.word	0x00000000


	//----- nvinfo : EIATTR_FRAME_SIZE
	.align		4
.L_3:
        /*0018*/ 	.byte	0x04, 0x11
        /*001a*/ 	.short	(.L_5 - .L_4)
	.align		4
.L_4:
        /*001c*/ 	.word	index@(triton_poi_fused_max_pool2d_with_indices_1)
        /*0020*/ 	.word	0x00000000


	//----- nvinfo : EIATTR_MIN_STACK_SIZE
	.align		4
.L_5:
        /*0024*/ 	.byte	0x04, 0x12
        /*0026*/ 	.short	(.L_7 - .L_6)
	.align		4
.L_6:
        /*0028*/ 	.word	index@(triton_poi_fused_max_pool2d_with_indices_1)
        /*002c*/ 	.word	0x00000000
.L_7:


//--------------------- .nv.info.triton_poi_fused_max_pool2d_with_indices_1 --------------------------
	.section	.nv.info.triton_poi_fused_max_pool2d_with_indices_1,"",@"SHT_CUDA_INFO"
	.sectionflags	@""
	.align	4


	//----- nvinfo : EIATTR_CUDA_API_VERSION
	.align		4
        /*0000*/ 	.byte	0x04, 0x37
        /*0002*/ 	.short	(.L_9 - .L_8)
.L_8:
        /*0004*/ 	.word	0x0000007c


	//----- nvinfo : EIATTR_KPARAM_INFO
	.align		4
.L_9:
        /*0008*/ 	.byte	0x04, 0x17
        /*000a*/ 	.short	(.L_11 - .L_10)
.L_10:
        /*000c*/ 	.word	0x00000000
        /*0010*/ 	.short	0x0003
        /*0012*/ 	.short	0x0018
        /*0014*/ 	.byte	0x00, 0xf0, 0x11, 0x00


	//----- nvinfo : EIATTR_KPARAM_INFO
	.align		4
.L_11:
        /*0018*/ 	.byte	0x04, 0x17
        /*001a*/ 	.short	(.L_13 - .L_12)
.L_12:
        /*001c*/ 	.word	0x00000000
        /*0020*/ 	.short	0x0002
        /*0022*/ 	.short	0x0010
        /*0024*/ 	.byte	0x00, 0xf4, 0x21, 0x00


	//----- nvinfo : EIATTR_KPARAM_INFO
	.align		4
.L_13:
        /*0028*/ 	.byte	0x04, 0x17
        /*002a*/ 	.short	(.L_15 - .L_14)
.L_14:
        /*002c*/ 	.word	0x00000000
        /*0030*/ 	.short	0x0001
        /*0032*/ 	.short	0x0008
        /*0034*/ 	.byte	0x00, 0xf4, 0x21, 0x00


	//----- nvinfo : EIATTR_KPARAM_INFO
	.align		4
.L_15:
        /*0038*/ 	.byte	0x04, 0x17
        /*003a*/ 	.short	(.L_17 - .L_16)
.L_16:
        /*003c*/ 	.word	0x00000000
        /*0040*/ 	.short	0x0000
        /*0042*/ 	.short	0x0000
        /*0044*/ 	.byte	0x00, 0xf4, 0x21, 0x00


	//----- nvinfo : EIATTR_SPARSE_MMA_MASK
	.align		4
.L_17:
        /*0048*/ 	.byte	0x03, 0x50
        /*004a*/ 	.short	0x0000


	//----- nvinfo : EIATTR_MAXREG_COUNT
	.align		4
        /*004c*/ 	.byte	0x03, 0x1b
        /*004e*/ 	.short	0x00ff


	//----- nvinfo : EIATTR_EXIT_INSTR_OFFSETS
	.align		4
        /*0050*/ 	.byte	0x04, 0x1c
        /*0052*/ 	.short	(.L_19 - .L_18)


	//   ....[0]....
.L_18:
        /*0054*/ 	.word	0x000024b0


	//   ....[1]....
        /*0058*/ 	.word	0x000024d0


	//----- nvinfo : EIATTR_REQNTID
	.align		4
.L_19:
        /*005c*/ 	.byte	0x04, 0x10
        /*005e*/ 	.short	(.L_21 - .L_20)
.L_20:
        /*0060*/ 	.word	0x00000080
        /*0064*/ 	.word	0x00000001
        /*0068*/ 	.word	0x00000001


	//----- nvinfo : EIATTR_CBANK_PARAM_SIZE
	.align		4
.L_21:
        /*006c*/ 	.byte	0x03, 0x19
        /*006e*/ 	.short	0x001c


	//----- nvinfo : EIATTR_PARAM_CBANK
	.align		4
        /*0070*/ 	.byte	0x04, 0x0a
        /*0072*/ 	.short	(.L_23 - .L_22)
	.align		4
.L_22:
        /*0074*/ 	.word	index@(.nv.constant0.triton_poi_fused_max_pool2d_with_indices_1)
        /*0078*/ 	.short	0x0210
        /*007a*/ 	.short	0x001c


	//----- nvinfo : EIATTR_SW_WAR
	.align		4
.L_23:
        /*007c*/ 	.byte	0x04, 0x36
        /*007e*/ 	.short	(.L_25 - .L_24)
.L_24:
        /*0080*/ 	.word	0x00000008
.L_25:


//--------------------- .nv.callgraph             --------------------------
	.section	.nv.callgraph,"",@"SHT_CUDA_CALLGRAPH"
	.align	4
	.sectionentsize	8
	.align		4
        /*0000*/ 	.word	0x00000000
	.align		4
        /*0004*/ 	.word	0xffffffff
	.align		4
        /*0008*/ 	.word	0x00000000
	.align		4
        /*000c*/ 	.word	0xfffffffe
	.align		4
        /*0010*/ 	.word	0x00000000
	.align		4
        /*0014*/ 	.word	0xfffffffd
	.align		4
        /*0018*/ 	.word	0x00000000
	.align		4
        /*001c*/ 	.word	0xfffffffc


//--------------------- .text.triton_poi_fused_max_pool2d_with_indices_1 --------------------------
	.section	.text.triton_poi_fused_max_pool2d_with_indices_1,"ax",@progbits
	.align	128
        .global         triton_poi_fused_max_pool2d_with_indices_1
        .type           triton_poi_fused_max_pool2d_with_indices_1,@function
        .size           triton_poi_fused_max_pool2d_with_indices_1,(.L_x_1 - triton_poi_fused_max_pool2d_with_indices_1)
        .other          triton_poi_fused_max_pool2d_with_indices_1,@"STO_CUDA_ENTRY STV_DEFAULT"
triton_poi_fused_max_pool2d_with_indices_1:
.text.triton_poi_fused_max_pool2d_with_indices_1:
[----:B------:R-:W0:Y:S02]  /*0000*/  LDC R1, c[0x0][0x28] ;  /* 0x00000a00ff017b82 */ /* 0x000e240000000800 */
[----:B------:R-:W1:Y:S01]  /*0010*/  S2R R0, SR_TID.X ;  /* 0x0000000000007919 */ /* 0x000e620000002100 */
[----:B------:R-:W-:Y:S01]  /*0020*/  IMAD.MOV.U32 R26, RZ, RZ, RZ ;  /* 0x000000ffff1a7224 */ /* 0x000fe200078e00ff */
[----:B------:R-:W2:Y:S01]  /*0030*/  LDC.64 R22, c[0x0][0x210] ;  /* 0x00008400ff167b82 */ /* 0x000ea20000000a00 */
[----:B------:R-:W-:Y:S01]  /*0040*/  IMAD.MOV.U32 R16, RZ, RZ, RZ ;  /* 0x000000ffff107224 */ /* 0x000fe200078e00ff */
[----:B------:R-:W3:Y:S01]  /*0050*/  S2R R27, SR_CTAID.X ;  /* 0x00000000001b7919 */ /* 0x000ee20000002500 */
[----:B------:R-:W-:Y:S01]  /*0060*/  IMAD.MOV.U32 R10, RZ, RZ, RZ ;  /* 0x000000ffff0a7224 */ /* 0x000fe200078e00ff */
[----:B------:R-:W-:Y:S01]  /*0070*/  CS2R R12, SRZ ;  /* 0x00000000000c7805 */ /* 0x000fe2000001ff00 */
[----:B------:R-:W-:Y:S01]  /*0080*/  ULDC.64 UR4, c[0x0][0x208] ;  /* 0x0000820000047ab9 */ /* 0x000fe20000000a00 */
[----:B------:R-:W-:Y:S02]  /*0090*/  IMAD.MOV.U32 R14, RZ, RZ, RZ ;  /* 0x000000ffff0e7224 */ /* 0x000fe400078e00ff */
[----:B------:R-:W-:-:S02]  /*00a0*/  IMAD.MOV.U32 R18, RZ, RZ, RZ ;  /* 0x000000ffff127224 */ /* 0x000fc400078e00ff */
[----:B------:R-:W-:Y:S02]  /*00b0*/  IMAD.MOV.U32 R24, RZ, RZ, RZ ;  /* 0x000000ffff187224 */ /* 0x000fe400078e00ff */
[----:B------:R-:W-:Y:S02]  /*00c0*/  IMAD.MOV.U32 R21, RZ, RZ, RZ ;  /* 0x000000ffff157224 */ /* 0x000fe400078e00ff */
[----:B------:R-:W-:Y:S01]  /*00d0*/  IMAD.MOV.U32 R36, RZ, RZ, RZ ;  /* 0x000000ffff247224 */ /* 0x000fe200078e00ff */
[----:B------:R-:W-:Y:S01]  /*00e0*/  CS2R R42, SRZ ;  /* 0x00000000002a7805 */ /* 0x000fe2000001ff00 */
[----:B------:R-:W-:Y:S01]  /*00f0*/  IMAD.MOV.U32 R49, RZ, RZ, RZ ;  /* 0x000000ffff317224 */ /* 0x000fe200078e00ff */
[----:B------:R-:W-:Y:S01]  /*0100*/  ULDC.64 UR6, c[0x0][0x220] ;  /* 0x0000880000067ab9 */ /* 0x000fe20000000a00 */
[----:B-1----:R-:W-:-:S05]  /*0110*/  IMAD.SHL.U32 R0, R0, 0x2, RZ ;  /* 0x0000000200007824 */ /* 0x002fca00078e00ff */
[----:B------:R-:W-:-:S05]  /*0120*/  LOP3.LUT R0, R0, 0xfe, RZ, 0xc0, !PT ;  /* 0x000000fe00007812 */ /* 0x000fca00078ec0ff */
[----:B---3--:R-:W-:-:S04]  /*0130*/  IMAD R27, R27, 0x200, R0 ;  /* 0x000002001b1b7824 */ /* 0x008fc800078e0200 */
[C---:B------:R-:W-:Y:S01]  /*0140*/  VIADD R17, R27.reuse, 0x1 ;  /* 0x000000011b117836 */ /* 0x040fe20000000000 */
[C---:B------:R-:W-:Y:S01]  /*0150*/  ISETP.GE.AND P0, PT, R27.reuse, 0x9628, PT ;  /* 0x000096281b00780c */ /* 0x040fe20003f06270 */
[----:B------:R-:W-:-:S04]  /*0160*/  IMAD.HI R2, R27, -0x7bdef7bd, R26 ;  /* 0x842108431b027827 */ /* 0x000fc800078e021a */
[----:B------:R-:W-:Y:S01]  /*0170*/  IMAD.HI R4, R17, -0x7bdef7bd, R16 ;  /* 0x8421084311047827 */ /* 0x000fe200078e0210 */
[----:B------:R-:W-:-:S03]  /*0180*/  SHF.R.U32.HI R3, RZ, 0x1f, R2 ;  /* 0x0000001fff037819 */ /* 0x000fc60000011602 */
[----:B------:R-:W-:Y:S01]  /*0190*/  IMAD.HI R26, R27, -0x779bd671, R26 ;  /* 0x8864298f1b1a7827 */ /* 0x000fe200078e021a */
[----:B------:R-:W-:Y:S02]  /*01a0*/  SHF.R.U32.HI R5, RZ, 0x1f, R4 ;  /* 0x0000001fff057819 */ /* 0x000fe40000011604 */
[----:B------:R-:W-:Y:S01]  /*01b0*/  LEA.HI.SX32 R3, R2, R3, 0x1c ;  /* 0x0000000302037211 */ /* 0x000fe200078fe2ff */
[----:B------:R-:W-:Y:S01]  /*01c0*/  IMAD.MOV.U32 R2, RZ, RZ, RZ ;  /* 0x000000ffff027224 */ /* 0x000fe200078e00ff */
[----:B------:R-:W-:Y:S01]  /*01d0*/  LEA.HI.SX32 R5, R4, R5, 0x1c ;  /* 0x0000000504057211 */ /* 0x000fe200078fe2ff */
[----:B------:R-:W-:Y:S02]  /*01e0*/  IMAD.MOV.U32 R4, RZ, RZ, RZ ;  /* 0x000000ffff047224 */ /* 0x000fe400078e00ff */
[----:B------:R-:W-:-:S04]  /*01f0*/  IMAD.HI R0, R3, -0x7bdef7bd, R2 ;  /* 0x8421084303007827 */ /* 0x000fc800078e0202 */
[----:B------:R-:W-:Y:S01]  /*0200*/  IMAD.HI R2, R5, -0x7bdef7bd, R4 ;  /* 0x8421084305027827 */ /* 0x000fe200078e0204 */
[----:B------:R-:W-:-:S03]  /*0210*/  SHF.R.U32.HI R7, RZ, 0x1f, R0 ;  /* 0x0000001fff077819 */ /* 0x000fc60000011600 */
[----:B------:R-:W-:Y:S01]  /*0220*/  IMAD.HI R16, R17, -0x779bd671, R16 ;  /* 0x8864298f11107827 */ /* 0x000fe200078e0210 */
[----:B------:R-:W-:Y:S02]  /*0230*/  SHF.R.U32.HI R11, RZ, 0x1f, R2 ;  /* 0x0000001fff0b7819 */ /* 0x000fe40000011602 */
[----:B------:R-:W-:Y:S02]  /*0240*/  LEA.HI.SX32 R15, R0, R7, 0x1c ;  /* 0x00000007000f7211 */ /* 0x000fe400078fe2ff */
[----:B------:R-:W-:Y:S02]  /*0250*/  SHF.R.U32.HI R7, RZ, 0x1f, R26 ;  /* 0x0000001fff077819 */ /* 0x000fe4000001161a */
[----:B------:R-:W-:Y:S01]  /*0260*/  LEA.HI.SX32 R11, R2, R11, 0x1c ;  /* 0x0000000b020b7211 */ /* 0x000fe200078fe2ff */
[----:B------:R-:W-:Y:S01]  /*0270*/  IMAD R15, R15, -0x1f, R3 ;  /* 0xffffffe10f0f7824 */ /* 0x000fe200078e0203 */
[----:B------:R-:W-:Y:S01]  /*0280*/  LEA.HI.SX32 R7, R26, R7, 0x17 ;  /* 0x000000071a077211 */ /* 0x000fe200078fbaff */
[----:B------:R-:W-:Y:S01]  /*0290*/  IMAD R2, R3, -0x1f, R27 ;  /* 0xffffffe103027824 */ /* 0x000fe200078e021b */
[----:B------:R-:W-:Y:S01]  /*02a0*/  SHF.R.U32.HI R9, RZ, 0x1f, R16 ;  /* 0x0000001fff097819 */ /* 0x000fe20000011610 */
[----:B------:R-:W-:-:S02]  /*02b0*/  IMAD R20, R11, -0x1f, R5 ;  /* 0xffffffe10b147824 */ /* 0x000fc400078e0205 */
[----:B------:R-:W-:Y:S01]  /*02c0*/  IMAD R11, R5, -0x1f, R17 ;  /* 0xffffffe1050b7824 */ /* 0x000fe200078e0211 */
[----:B------:R-:W-:Y:S01]  /*02d0*/  LEA.HI.SX32 R9, R16, R9, 0x17 ;  /* 0x0000000910097211 */ /* 0x000fe200078fbaff */
[----:B------:R-:W-:Y:S01]  /*02e0*/  IMAD R0, R7, 0xf20, RZ ;  /* 0x00000f2007007824 */ /* 0x000fe200078e02ff */
[C---:B------:R-:W-:Y:S01]  /*02f0*/  LOP3.LUT R3, R15.reuse, R2, RZ, 0xfc, !PT ;  /* 0x000000020f037212 */ /* 0x040fe200078efcff */
[----:B------:R-:W-:Y:S01]  /*0300*/  VIADD R6, R2, 0x1 ;  /* 0x0000000102067836 */ /* 0x000fe20000000000 */
[----:B------:R-:W-:Y:S01]  /*0310*/  LOP3.LUT R4, R20, R11, RZ, 0xfc, !PT ;  /* 0x0000000b14047212 */ /* 0x000fe200078efcff */
[----:B------:R-:W-:Y:S01]  /*0320*/  IMAD R51, R15, 0x7c, R0 ;  /* 0x0000007c0f337824 */ /* 0x000fe200078e0200 */
[----:B------:R-:W-:Y:S01]  /*0330*/  ISETP.GT.AND P3, PT, R3, -0x1, !P0 ;  /* 0xffffffff0300780c */ /* 0x000fe20004764270 */
[----:B------:R-:W-:Y:S01]  /*0340*/  IMAD R9, R9, 0xf20, RZ ;  /* 0x00000f2009097824 */ /* 0x000fe200078e02ff */
[----:B------:R-:W-:Y:S01]  /*0350*/  ISETP.GT.AND P2, PT, R4, -0x1, !P0 ;  /* 0xffffffff0400780c */ /* 0x000fe20004744270 */
[----:B------:R-:W-:Y:S01]  /*0360*/  IMAD R51, R2, 0x2, R51 ;  /* 0x0000000202337824 */ /* 0x000fe200078e0233 */
[----:B------:R-:W-:Y:S01]  /*0370*/  ISETP.GE.U32.AND P1, PT, R6, 0x1f, PT ;  /* 0x0000001f0600780c */ /* 0x000fe20003f26070 */
[----:B------:R-:W-:Y:S01]  /*0380*/  IMAD R4, R20, 0x7c, R9 ;  /* 0x0000007c14047824 */ /* 0x000fe200078e0209 */
[----:B------:R-:W-:Y:S01]  /*0390*/  P2R R0, PR, RZ, 0x1 ;  /* 0x00000001ff007803 */ /* 0x000fe20000000000 */
[----:B------:R-:W-:-:S02]  /*03a0*/  VIADD R5, R51, 0x1 ;  /* 0x0000000133057836 */ /* 0x000fc40000000000 */
[----:B------:R-:W-:Y:S02]  /*03b0*/  IMAD R29, R11, 0x2, R4 ;  /* 0x000000020b1d7824 */ /* 0x000fe400078e0204 */
[----:B--2---:R-:W-:-:S04]  /*03c0*/  IMAD.WIDE R2, R51, 0x4, R22 ;  /* 0x0000000433027825 */ /* 0x004fc800078e0216 */
[--C-:B------:R-:W-:Y:S01]  /*03d0*/  IMAD.WIDE R4, R5, 0x4, R22.reuse ;  /* 0x0000000405047825 */ /* 0x100fe200078e0216 */
[----:B------:R1:W2:Y:S03]  /*03e0*/  @P3 LDG.E.EL R10, desc[UR4][R2.64] ;  /* 0x00000004020a3981 */ /* 0x0002a6000c2e1900 */
[C---:B------:R-:W-:Y:S01]  /*03f0*/  VIADD R9, R29.reuse, 0x1 ;  /* 0x000000011d097836 */ /* 0x040fe20000000000 */
[----:B------:R-:W3:Y:S01]  /*0400*/  @P3 LDG.E.EL R13, desc[UR4][R4.64] ;  /* 0x00000004040d3981 */ /* 0x000ee2000c2e1900 */
[----:B------:R-:W-:Y:S01]  /*0410*/  IMAD.WIDE R6, R29, 0x4, R22 ;  /* 0x000000041d067825 */ /* 0x000fe200078e0216 */
[----:B------:R-:W-:-:S03]  /*0420*/  ISETP.GT.AND P1, PT, R15, -0x1, !P1 ;  /* 0xffffffff0f00780c */ /* 0x000fc60004f24270 */
[----:B------:R-:W-:Y:S01]  /*0430*/  IMAD.WIDE R8, R9, 0x4, R22 ;  /* 0x0000000409087825 */ /* 0x000fe200078e0216 */
[----:B------:R4:W5:Y:S01]  /*0440*/  @P2 LDG.E.EL R12, desc[UR4][R6.64] ;  /* 0x00000004060c2981 */ /* 0x000962000c2e1900 */
[----:B------:R-:W-:-:S03]  /*0450*/  ISETP.LT.AND P1, PT, R27, 0x9628, P1 ;  /* 0x000096281b00780c */ /* 0x000fc60000f21270 */
[----:B------:R-:W5:Y:S01]  /*0460*/  @P2 LDG.E.EL R14, desc[UR4][R8.64] ;  /* 0x00000004080e2981 */ /* 0x000f62000c2e1900 */
[----:B-1----:R-:W-:Y:S02]  /*0470*/  VIADD R3, R51, 0x2 ;  /* 0x0000000233037836 */ /* 0x002fe40000000000 */
[----:B------:R-:W-:Y:S02]  /*0480*/  IMAD.MOV.U32 R16, RZ, RZ, RZ ;  /* 0x000000ffff107224 */ /* 0x000fe400078e00ff */
[----:B------:R-:W-:-:S05]  /*0490*/  IMAD.WIDE R2, R3, 0x4, R22 ;  /* 0x0000000403027825 */ /* 0x000fca00078e0216 */
[----:B------:R-:W5:Y:S01]  /*04a0*/  @P1 LDG.E.EL R16, desc[UR4][R2.64] ;  /* 0x0000000402101981 */ /* 0x000f62000c2e1900 */
[----:B------:R-:W-:Y:S02]  /*04b0*/  VIADD R11, R11, 0x1 ;  /* 0x000000010b0b7836 */ /* 0x000fe40000000000 */
[----:B----4-:R-:W-:Y:S01]  /*04c0*/  IMAD.MOV.U32 R6, RZ, RZ, RZ ;  /* 0x000000ffff067224 */ /* 0x010fe200078e00ff */
[----:B--2---:R-:W-:Y:S02]  /*04d0*/  SEL R10, R10, 0xff800000, P3 ;  /* 0xff8000000a0a7807 */ /* 0x004fe40001800000 */
[----:B---3--:R-:W-:-:S04]  /*04e0*/  SEL R13, R13, 0xff800000, P3 ;  /* 0xff8000000d0d7807 */ /* 0x008fc80001800000 */
[C---:B------:R-:W-:Y:S02]  /*04f0*/  FSETP.GT.AND P5, PT, R13.reuse, R10, PT ;  /* 0x0000000a0d00720b */ /* 0x040fe40003fa4000 */
[----:B-----5:R-:W-:Y:S02]  /*0500*/  SEL R5, R12, 0xff800000, P2 ;  /* 0xff8000000c057807 */ /* 0x020fe40001000000 */
[----:B------:R-:W-:Y:S02]  /*0510*/  FSETP.NAN.AND P0, PT, R13, R13, PT ;  /* 0x0000000d0d00720b */ /* 0x000fe40003f08000 */
[----:B------:R-:W-:Y:S01]  /*0520*/  SEL R14, R14, 0xff800000, P2 ;  /* 0xff8000000e0e7807 */ /* 0x000fe20001000000 */
[----:B------:R-:W-:Y:S01]  /*0530*/  VIADD R7, R51, 0x3e ;  /* 0x0000003e33077836 */ /* 0x000fe20000000000 */
[----:B------:R-:W-:Y:S02]  /*0540*/  P2R R45, PR, RZ, 0x20 ;  /* 0x00000020ff2d7803 */ /* 0x000fe40000000000 */
[----:B------:R-:W-:-:S03]  /*0550*/  FSETP.GT.AND P4, PT, R14, R5, PT ;  /* 0x000000050e00720b */ /* 0x000fc60003f84000 */
[----:B------:R-:W-:Y:S02]  /*0560*/  @!P5 SEL R13, R13, R10, P0 ;  /* 0x0000000a0d0dd207 */ /* 0x000fe40000000000 */
[----:B------:R-:W-:Y:S02]  /*0570*/  FSETP.NAN.AND P0, PT, R14, R14, PT ;  /* 0x0000000e0e00720b */ /* 0x000fe40003f08000 */
[----:B------:R-:W-:Y:S02]  /*0580*/  SEL R16, R16, 0xff800000, P1 ;  /* 0xff80000010107807 */ /* 0x000fe40000800000 */
[----:B------:R-:W-:-:S04]  /*0590*/  P2R R2, PR, RZ, 0x10 ;  /* 0x00000010ff027803 */ /* 0x000fc80000000000 */
[----:B------:R-:W-:Y:S01]  /*05a0*/  @!P4 SEL R14, R14, R5, P0 ;  /* 0x000000050e0ec207 */ /* 0x000fe20000000000 */
[----:B------:R-:W-:Y:S01]  /*05b0*/  VIADD R5, R29, 0x2 ;  /* 0x000000021d057836 */ /* 0x000fe20000000000 */
[-C--:B------:R-:W-:Y:S02]  /*05c0*/  FSETP.GEU.AND P4, PT, R13, R16.reuse, PT ;  /* 0x000000100d00720b */ /* 0x080fe40003f8e000 */
[----:B------:R-:W-:Y:S01]  /*05d0*/  FSETP.NAN.AND P0, PT, R16, R16, PT ;  /* 0x000000101000720b */ /* 0x000fe20003f08000 */
[----:B------:R-:W-:Y:S01]  /*05e0*/  IMAD.WIDE R4, R5, 0x4, R22 ;  /* 0x0000000405047825 */ /* 0x000fe200078e0216 */
[----:B------:R-:W-:-:S09]  /*05f0*/  P2R R3, PR, RZ, 0x10 ;  /* 0x00000010ff037803 */ /* 0x000fd20000000000 */
[----:B------:R-:W-:Y:S02]  /*0600*/  @P4 SEL R16, R16, R13, P0 ;  /* 0x0000000d10104207 */ /* 0x000fe40000000000 */
[----:B------:R-:W-:-:S04]  /*0610*/  ISETP.GE.U32.AND P0, PT, R11, 0x1f, PT ;  /* 0x0000001f0b00780c */ /* 0x000fc80003f06070 */
[----:B------:R-:W-:-:S04]  /*0620*/  ISETP.GT.AND P0, PT, R20, -0x1, !P0 ;  /* 0xffffffff1400780c */ /* 0x000fc80004704270 */
[----:B------:R-:W-:-:S13]  /*0630*/  ISETP.LT.AND P0, PT, R27, 0x9628, P0 ;  /* 0x000096281b00780c */ /* 0x000fda0000701270 */
[----:B------:R-:W2:Y:S01]  /*0640*/  @P0 LDG.E.EL R6, desc[UR4][R4.64] ;  /* 0x0000000404060981 */ /* 0x000ea2000c2e1900 */
[----:B------:R-:W-:Y:S02]  /*0650*/  IMAD.MOV.U32 R10, RZ, RZ, RZ ;  /* 0x000000ffff0a7224 */ /* 0x000fe400078e00ff */
[----:B------:R-:W-:Y:S02]  /*0660*/  VIADD R9, R51, 0x3f ;  /* 0x0000003f33097836 */ /* 0x000fe40000000000 */
[----:B------:R-:W-:Y:S02]  /*0670*/  IMAD.MOV.U32 R13, RZ, RZ, RZ ;  /* 0x000000ffff0d7224 */ /* 0x000fe400078e00ff */
[----:B------:R-:W-:-:S05]  /*0680*/  IMAD.WIDE R8, R9, 0x4, R22 ;  /* 0x0000000409087825 */ /* 0x000fca00078e0216 */
[----:B------:R1:W3:Y:S01]  /*0690*/  @P3 LDG.E.EL R13, desc[UR4][R8.64] ;  /* 0x00000004080d3981 */ /* 0x0002e2000c2e1900 */
[----:B--2---:R-:W-:Y:S01]  /*06a0*/  SEL R19, R6, 0xff800000, P0 ;  /* 0xff80000006137807 */ /* 0x004fe20000000000 */
[----:B------:R-:W-:-:S03]  /*06b0*/  IMAD.WIDE R6, R7, 0x4, R22 ;  /* 0x0000000407067825 */ /* 0x000fc600078e0216 */
[-C--:B------:R-:W-:Y:S02]  /*06c0*/  FSETP.GEU.AND P5, PT, R14, R19.reuse, PT ;  /* 0x000000130e00720b */ /* 0x080fe40003fae000 */
[----:B------:R-:W2:Y:S01]  /*06d0*/  @P3 LDG.E.EL R10, desc[UR4][R6.64] ;  /* 0x00000004060a3981 */ /* 0x000ea2000c2e1900 */
[----:B------:R-:W-:Y:S01]  /*06e0*/  FSETP.NAN.AND P4, PT, R19, R19, PT ;  /* 0x000000131300720b */ /* 0x000fe20003f88000 */
[----:B------:R-:W-:Y:S01]  /*06f0*/  VIADD R11, R29, 0x3e ;  /* 0x0000003e1d0b7836 */ /* 0x000fe20000000000 */
[----:B------:R-:W-:-:S08]  /*0700*/  P2R R4, PR, RZ, 0x20 ;  /* 0x00000020ff047803 */ /* 0x000fd00000000000 */
[----:B------:R-:W-:Y:S01]  /*0710*/  @P5 SEL R19, R19, R14, P4 ;  /* 0x0000000e13135207 */ /* 0x000fe20002000000 */
[----:B------:R-:W-:Y:S02]  /*0720*/  IMAD.MOV.U32 R14, RZ, RZ, RZ ;  /* 0x000000ffff0e7224 */ /* 0x000fe400078e00ff */
[----:B-1----:R-:W-:-:S04]  /*0730*/  VIADD R9, R29, 0x3f ;  /* 0x0000003f1d097836 */ /* 0x002fc80000000000 */
[----:B------:R-:W-:Y:S01]  /*0740*/  IMAD.WIDE R8, R9, 0x4, R22 ;  /* 0x0000000409087825 */ /* 0x000fe200078e0216 */
[----:B---3--:R-:W-:-:S04]  /*0750*/  SEL R13, R13, 0xff800000, P3 ;  /* 0xff8000000d0d7807 */ /* 0x008fc80001800000 */
[----:B------:R-:W3:Y:S01]  /*0760*/  @P2 LDG.E.EL R18, desc[UR4][R8.64] ;  /* 0x0000000408122981 */ /* 0x000ee2000c2e1900 */
[----:B------:R-:W-:-:S04]  /*0770*/  VIADD R31, R51, 0x40 ;  /* 0x00000040331f7836 */ /* 0x000fc80000000000 */
[----:B------:R-:W-:Y:S01]  /*0780*/  IMAD.WIDE R30, R31, 0x4, R22 ;  /* 0x000000041f1e7825 */ /* 0x000fe200078e0216 */
[----:B--2---:R-:W-:-:S03]  /*0790*/  SEL R12, R10, 0xff800000, P3 ;  /* 0xff8000000a0c7807 */ /* 0x004fc60001800000 */
[----:B------:R-:W-:-:S05]  /*07a0*/  IMAD.WIDE R10, R11, 0x4, R22 ;  /* 0x000000040b0a7825 */ /* 0x000fca00078e0216 */
[----:B------:R1:W2:Y:S01]  /*07b0*/  @P2 LDG.E.EL R14, desc[UR4][R10.64] ;  /* 0x000000040a0e2981 */ /* 0x0002a2000c2e1900 */
[-C--:B------:R-:W-:Y:S02]  /*07c0*/  FSETP.GEU.AND P5, PT, R16, R12.reuse, PT ;  /* 0x0000000c1000720b */ /* 0x080fe40003fae000 */
[----:B------:R-:W-:-:S11]  /*07d0*/  FSETP.NAN.AND P3, PT, R12, R12, PT ;  /* 0x0000000c0c00720b */ /* 0x000fd60003f68000 */
[----:B------:R-:W-:Y:S01]  /*07e0*/  @P5 SEL R12, R12, R16, P3 ;  /* 0x000000100c0c5207 */ /* 0x000fe20001800000 */
[----:B------:R-:W-:-:S06]  /*07f0*/  IMAD.MOV.U32 R16, RZ, RZ, RZ ;  /* 0x000000ffff107224 */ /* 0x000fcc00078e00ff */
[----:B------:R-:W4:Y:S01]  /*0800*/  @P1 LDG.E.EL R16, desc[UR4][R30.64] ;  /* 0x000000041e101981 */ /* 0x000f22000c2e1900 */
[----:B------:R-:W-:-:S04]  /*0810*/  VIADD R25, R27, 0x100 ;  /* 0x000001001b197836 */ /* 0x000fc80000000000 */
[----:B-1----:R-:W-:-:S05]  /*0820*/  IMAD.HI R10, R25, -0x7bdef7bd, R24 ;  /* 0x84210843190a7827 */ /* 0x002fca00078e0218 */
[----:B------:R-:W-:-:S04]  /*0830*/  SHF.R.U32.HI R11, RZ, 0x1f, R10 ;  /* 0x0000001fff0b7819 */ /* 0x000fc8000001160a */
[----:B------:R-:W-:Y:S01]  /*0840*/  LEA.HI.SX32 R11, R10, R11, 0x1c ;  /* 0x0000000b0a0b7211 */ /* 0x000fe200078fe2ff */
[----:B------:R-:W-:Y:S01]  /*0850*/  IMAD.MOV.U32 R10, RZ, RZ, RZ ;  /* 0x000000ffff0a7224 */ /* 0x000fe200078e00ff */
[----:B---3--:R-:W-:Y:S01]  /*0860*/  SEL R18, R18, 0xff800000, P2 ;  /* 0xff80000012127807 */ /* 0x008fe20001000000 */
[----:B------:R-:W-:-:S04]  /*0870*/  IMAD.HI R24, R25, -0x779bd671, R24 ;  /* 0x8864298f19187827 */ /* 0x000fc800078e0218 */
[----:B------:R-:W-:Y:S01]  /*0880*/  IMAD.HI R10, R11, -0x7bdef7bd, R10 ;  /* 0x842108430b0a7827 */ /* 0x000fe200078e020a */
[----:B------:R-:W-:-:S04]  /*0890*/  SHF.R.U32.HI R9, RZ, 0x1f, R24 ;  /* 0x0000001fff097819 */ /* 0x000fc80000011618 */
[----:B------:R-:W-:-:S05]  /*08a0*/  LEA.HI.SX32 R9, R24, R9, 0x17 ;  /* 0x0000000918097211 */ /* 0x000fca00078fbaff */
[----:B------:R-:W-:Y:S01]  /*08b0*/  IMAD R9, R9, 0xf20, RZ ;  /* 0x00000f2009097824 */ /* 0x000fe200078e02ff */
[----:B--2---:R-:W-:-:S04]  /*08c0*/  SEL R14, R14, 0xff800000, P2 ;  /* 0xff8000000e0e7807 */ /* 0x004fc80001000000 */
[-C--:B------:R-:W-:Y:S02]  /*08d0*/  FSETP.GEU.AND P4, PT, R19, R14.reuse, PT ;  /* 0x0000000e1300720b */ /* 0x080fe40003f8e000 */
[----:B------:R-:W-:Y:S02]  /*08e0*/  FSETP.NAN.AND P3, PT, R14, R14, PT ;  /* 0x0000000e0e00720b */ /* 0x000fe40003f68000 */
[----:B------:R-:W-:-:S09]  /*08f0*/  P2R R6, PR, RZ, 0x10 ;  /* 0x00000010ff067803 */ /* 0x000fd20000000000 */
[----:B------:R-:W-:Y:S02]  /*0900*/  @P4 SEL R14, R14, R19, P3 ;  /* 0x000000130e0e4207 */ /* 0x000fe40001800000 */
[----:B------:R-:W-:Y:S02]  /*0910*/  SHF.R.U32.HI R19, RZ, 0x1f, R10 ;  /* 0x0000001fff137819 */ /* 0x000fe4000001160a */
[----:B------:R-:W-:Y:S02]  /*0920*/  FSETP.GEU.AND P4, PT, R12, R13, PT ;  /* 0x0000000d0c00720b */ /* 0x000fe40003f8e000 */
[----:B------:R-:W-:Y:S02]  /*0930*/  FSETP.GEU.AND P3, PT, R14, R18, PT ;  /* 0x000000120e00720b */ /* 0x000fe40003f6e000 */
[----:B------:R-:W-:Y:S02]  /*0940*/  LEA.HI.SX32 R19, R10, R19, 0x1c ;  /* 0x000000130a137211 */ /* 0x000fe400078fe2ff */
[----:B----4-:R-:W-:-:S02]  /*0950*/  SEL R16, R16, 0xff800000, P1 ;  /* 0xff80000010107807 */ /* 0x010fc40000800000 */
[----:B------:R-:W-:Y:S01]  /*0960*/  FSETP.NAN.AND P2, PT, R13, R13, PT ;  /* 0x0000000d0d00720b */ /* 0x000fe20003f48000 */
[----:B------:R-:W-:Y:S01]  /*0970*/  IMAD R26, R19, -0x1f, R11 ;  /* 0xffffffe1131a7824 */ /* 0x000fe200078e020b */
[----:B------:R-:W-:Y:S01]  /*0980*/  FSETP.NAN.AND P1, PT, R18, R18, PT ;  /* 0x000000121200720b */ /* 0x000fe20003f28000 */
[----:B------:R-:W-:Y:S02]  /*0990*/  IMAD R19, R11, -0x1f, R25 ;  /* 0xffffffe10b137824 */ /* 0x000fe400078e0219 */
[----:B------:R-:W-:Y:S01]  /*09a0*/  @P4 SEL R13, R13, R12, P2 ;  /* 0x0000000c0d0d4207 */ /* 0x000fe20001000000 */
[----:B------:R-:W-:Y:S01]  /*09b0*/  IMAD R10, R26, 0x7c, R9 ;  /* 0x0000007c1a0a7824 */ /* 0x000fe200078e0209 */
[----:B------:R-:W-:Y:S02]  /*09c0*/  @P3 SEL R18, R18, R14, P1 ;  /* 0x0000000e12123207 */ /* 0x000fe40000800000 */
[----:B------:R-:W-:Y:S02]  /*09d0*/  LOP3.LUT R14, R26, R19, RZ, 0xfc, !PT ;  /* 0x000000131a0e7212 */ /* 0x000fe400078efcff */
[----:B------:R-:W-:Y:S01]  /*09e0*/  ISETP.GE.AND P2, PT, R25, 0x9628, PT ;  /* 0x000096281900780c */ /* 0x000fe20003f46270 */
[----:B------:R-:W-:-:S03]  /*09f0*/  IMAD R9, R19, 0x2, R10 ;  /* 0x0000000213097824 */ /* 0x000fc600078e020a */
[----:B------:R-:W-:Y:S01]  /*0a00*/  ISETP.GT.AND P1, PT, R14, -0x1, !P2 ;  /* 0xffffffff0e00780c */ /* 0x000fe20005724270 */
[C---:B------:R-:W-:Y:S02]  /*0a10*/  VIADD R33, R9.reuse, 0x1 ;  /* 0x0000000109217836 */ /* 0x040fe40000000000 */
[----:B------:R-:W-:Y:S02]  /*0a20*/  IMAD.MOV.U32 R11, RZ, RZ, RZ ;  /* 0x000000ffff0b7224 */ /* 0x000fe400078e00ff */
[----:B------:R-:W-:Y:S02]  /*0a30*/  IMAD.MOV.U32 R12, RZ, RZ, RZ ;  /* 0x000000ffff0c7224 */ /* 0x000fe400078e00ff */
[----:B------:R-:W-:-:S04]  /*0a40*/  IMAD.WIDE R30, R9, 0x4, R22 ;  /* 0x00000004091e7825 */ /* 0x000fc800078e0216 */
[----:B------:R-:W-:Y:S02]  /*0a50*/  IMAD.WIDE R32, R33, 0x4, R22 ;  /* 0x0000000421207825 */ /* 0x000fe400078e0216 */
[----:B------:R-:W2:Y:S04]  /*0a60*/  @P1 LDG.E.EL R11, desc[UR4][R30.64] ;  /* 0x000000041e0b1981 */ /* 0x000ea8000c2e1900 */
[----:B------:R-:W3:Y:S01]  /*0a70*/  @P1 LDG.E.EL R12, desc[UR4][R32.64] ;  /* 0x00000004200c1981 */ /* 0x000ee2000c2e1900 */
[----:B------:R-:W-:Y:S02]  /*0a80*/  P2R R8, PR, RZ, 0x8 ;  /* 0x00000008ff087803 */ /* 0x000fe40000000000 */
[----:B------:R-:W-:Y:S02]  /*0a90*/  P2R R34, PR, RZ, 0x2 ;  /* 0x00000002ff227803 */ /* 0x000fe40000000000 */
[----:B------:R-:W-:-:S02]  /*0aa0*/  P2R R10, PR, RZ, 0x4 ;  /* 0x00000004ff0a7803 */ /* 0x000fc40000000000 */
[----:B--2---:R-:W-:Y:S02]  /*0ab0*/  SEL R14, R11, 0xff800000, P1 ;  /* 0xff8000000b0e7807 */ /* 0x004fe40000800000 */
[----:B---3--:R-:W-:-:S04]  /*0ac0*/  SEL R35, R12, 0xff800000, P1 ;  /* 0xff8000000c237807 */ /* 0x008fc80000800000 */
[----:B------:R-:W-:Y:S02]  /*0ad0*/  FSETP.GT.AND P3, PT, R35, R14, PT ;  /* 0x0000000e2300720b */ /* 0x000fe40003f64000 */
[----:B------:R-:W-:Y:S02]  /*0ae0*/  FSETP.GEU.AND P1, PT, R13, R16, PT ;  /* 0x000000100d00720b */ /* 0x000fe40003f2e000 */
[----:B------:R-:W-:-:S09]  /*0af0*/  FSETP.NAN.AND P2, PT, R35, R35, PT ;  /* 0x000000232300720b */ /* 0x000fd20003f48000 */
[----:B------:R-:W-:Y:S02]  /*0b00*/  @!P3 SEL R35, R35, R14, P2 ;  /* 0x0000000e2323b207 */ /* 0x000fe40001000000 */
[----:B------:R-:W-:-:S04]  /*0b10*/  FSETP.NAN.AND P2, PT, R16, R16, PT ;  /* 0x000000101000720b */ /* 0x000fc80003f48000 */
[----:B------:R-:W-:Y:S01]  /*0b20*/  @P1 SEL R16, R16, R13, P2 ;  /* 0x0000000d10101207 */ /* 0x000fe20001000000 */
[----:B------:R-:W-:-:S04]  /*0b30*/  VIADD R13, R29, 0x40 ;  /* 0x000000401d0d7836 */ /* 0x000fc80000000000 */
[----:B------:R-:W-:-:S05]  /*0b40*/  IMAD.WIDE R32, R13, 0x4, R22 ;  /* 0x000000040d207825 */ /* 0x000fca00078e0216 */
[----:B------:R-:W2:Y:S01]  /*0b50*/  @P0 LDG.E.EL R21, desc[UR4][R32.64] ;  /* 0x0000000420150981 */ /* 0x000ea2000c2e1900 */
[----:B------:R-:W-:Y:S02]  /*0b60*/  VIADD R19, R19, 0x1 ;  /* 0x0000000113137836 */ /* 0x000fe40000000000 */
[----:B------:R-:W-:Y:S02]  /*0b70*/  VIADD R31, R9, 0x2 ;  /* 0x00000002091f7836 */ /* 0x000fe40000000000 */
[----:B------:R-:W-:Y:S02]  /*0b80*/  IMAD.MOV.U32 R24, RZ, RZ, RZ ;  /* 0x000000ffff187224 */ /* 0x000fe400078e00ff */
[----:B------:R-:W-:Y:S01]  /*0b90*/  IMAD.WIDE R30, R31, 0x4, R22 ;  /* 0x000000041f1e7825 */ /* 0x000fe200078e0216 */
[----:B--2---:R-:W-:Y:S02]  /*0ba0*/  SEL R21, R21, 0xff800000, P0 ;  /* 0xff80000015157807 */ /* 0x004fe40000000000 */
[----:B------:R-:W-:-:S04]  /*0bb0*/  ISETP.GE.U32.AND P0, PT, R19, 0x1f, PT ;  /* 0x0000001f1300780c */ /* 0x000fc80003f06070 */
[----:B------:R-:W-:-:S04]  /*0bc0*/  ISETP.GT.AND P0, PT, R26, -0x1, !P0 ;  /* 0xffffffff1a00780c */ /* 0x000fc80004704270 */
[----:B------:R-:W-:-:S13]  /*0bd0*/  ISETP.LT.AND P2, PT, R25, 0x9628, P0 ;  /* 0x000096281900780c */ /* 0x000fda0000741270 */
[----:B------:R1:W2:Y:S01]  /*0be0*/  @P2 LDG.E.EL R24, desc[UR4][R30.64] ;  /* 0x000000041e182981 */ /* 0x0002a2000c2e1900 */
[----:B------:R-:W-:Y:S01]  /*0bf0*/  P2R R12, PR, RZ, 0x2 ;  /* 0x00000002ff0c7803 */ /* 0x000fe20000000000 */
[----:B------:R-:W-:Y:S02]  /*0c00*/  IMAD.MOV.U32 R19, RZ, RZ, R27 ;  /* 0x000000ffff137224 */ /* 0x000fe400078e001b */
[----:B------:R-:W-:Y:S01]  /*0c10*/  VIADD R15, R15, 0x1 ;  /* 0x000000010f0f7836 */ /* 0x000fe20000000000 */
[----:B------:R-:W-:Y:S01]  /*0c20*/  P2R R7, PR, RZ, 0x10 ;  /* 0x00000010ff077803 */ /* 0x000fe20000000000 */
[----:B-1----:R-:W-:Y:S01]  /*0c30*/  IMAD.MOV.U32 R30, RZ, RZ, RZ ;  /* 0x000000ffff1e7224 */ /* 0x002fe200078e00ff */
[----:B--2---:R-:W-:-:S04]  /*0c40*/  SEL R24, R24, 0xff800000, P2 ;  /* 0xff80000018187807 */ /* 0x004fc80001000000 */
[-C--:B------:R-:W-:Y:S02]  /*0c50*/  FSETP.GEU.AND P1, PT, R35, R24.reuse, PT ;  /* 0x000000182300720b */ /* 0x080fe40003f2e000 */
[----:B------:R-:W-:Y:S02]  /*0c60*/  FSETP.NAN.AND P0, PT, R24, R24, PT ;  /* 0x000000181800720b */ /* 0x000fe40003f08000 */
[----:B------:R-:W-:-:S09]  /*0c70*/  P2R R13, PR, RZ, 0x2 ;  /* 0x00000002ff0d7803 */ /* 0x000fd20000000000 */
[----:B------:R-:W-:Y:S02]  /*0c80*/  @P1 SEL R24, R24, R35, P0 ;  /* 0x0000002318181207 */ /* 0x000fe40000000000 */
[-C--:B------:R-:W-:Y:S02]  /*0c90*/  FSETP.GEU.AND P1, PT, R18, R21.reuse, PT ;  /* 0x000000151200720b */ /* 0x080fe40003f2e000 */
[----:B------:R-:W-:-:S11]  /*0ca0*/  FSETP.NAN.AND P0, PT, R21, R21, PT ;  /* 0x000000151500720b */ /* 0x000fd60003f08000 */
[----:B------:R-:W-:Y:S01]  /*0cb0*/  @P1 SEL R21, R21, R18, P0 ;  /* 0x0000001215151207 */ /* 0x000fe20000000000 */
[----:B------:R-:W-:-:S04]  /*0cc0*/  IMAD.MOV.U32 R18, RZ, RZ, RZ ;  /* 0x000000ffff127224 */ /* 0x000fc800078e00ff */
[----:B------:R-:W-:-:S05]  /*0cd0*/  IMAD.HI R18, R27, -0x7bdef7bd, R18 ;  /* 0x842108431b127827 */ /* 0x000fca00078e0212 */
[----:B------:R-:W-:-:S04]  /*0ce0*/  SHF.R.U32.HI R19, RZ, 0x1f, R18 ;  /* 0x0000001fff137819 */ /* 0x000fc80000011612 */
[----:B------:R-:W-:Y:S02]  /*0cf0*/  LEA.HI.SX32 R19, R18, R19, 0x1c ;  /* 0x0000001312137211 */ /* 0x000fe400078fe2ff */
[----:B------:R-:W-:-:S03]  /*0d00*/  ISETP.GE.U32.AND P0, PT, R15, 0x1f, PT ;  /* 0x0000001f0f00780c */ /* 0x000fc60003f06070 */
[----:B------:R-:W-:-:S05]  /*0d10*/  IMAD R19, R19, -0x1f, R27 ;  /* 0xffffffe113137824 */ /* 0x000fca00078e021b */
[----:B------:R-:W-:-:S04]  /*0d20*/  ISETP.GT.AND P4, PT, R19, -0x1, !P0 ;  /* 0xffffffff1300780c */ /* 0x000fc80004784270 */
[----:B------:R-:W-:Y:S01]  /*0d30*/  ISETP.LT.AND P4, PT, R27, 0x9628, P4 ;  /* 0x000096281b00780c */ /* 0x000fe20002781270 */
[----:B------:R-:W-:-:S04]  /*0d40*/  VIADD R19, R51, 0x7c ;  /* 0x0000007c33137836 */ /* 0x000fc80000000000 */
[----:B------:R-:W-:-:S08]  /*0d50*/  IMAD.WIDE R18, R19, 0x4, R22 ;  /* 0x0000000413127825 */ /* 0x000fd000078e0216 */
[----:B------:R1:W2:Y:S01]  /*0d60*/  @P4 LDG.E.EL R30, desc[UR4][R18.64] ;  /* 0x00000004121e4981 */ /* 0x0002a2000c2e1900 */
[----:B------:R-:W-:Y:S02]  /*0d70*/  P2R R14, PR, RZ, 0x2 ;  /* 0x00000002ff0e7803 */ /* 0x000fe40000000000 */
[----:B------:R-:W-:Y:S01]  /*0d80*/  P2R R11, PR, RZ, 0x8 ;  /* 0x00000008ff0b7803 */ /* 0x000fe20000000000 */
[----:B------:R-:W-:Y:S02]  /*0d90*/  VIADD R28, R27, 0x1 ;  /* 0x000000011b1c7836 */ /* 0x000fe40000000000 */
[----:B------:R-:W-:Y:S01]  /*0da0*/  VIADD R20, R20, 0x1 ;  /* 0x0000000114147836 */ /* 0x000fe20000000000 */
[----:B------:R-:W-:Y:S01]  /*0db0*/  P2R R5, PR, RZ, 0x20 ;  /* 0x00000020ff057803 */ /* 0x000fe20000000000 */
[----:B-1----:R-:W-:-:S04]  /*0dc0*/  VIADD R19, R29, 0x7c ;  /* 0x0000007c1d137836 */ /* 0x002fc80000000000 */
[----:B------:R-:W-:Y:S01]  /*0dd0*/  IMAD.WIDE R18, R19, 0x4, R22 ;  /* 0x0000000413127825 */ /* 0x000fe200078e0216 */
[----:B--2---:R-:W-:-:S04]  /*0de0*/  SEL R30, R30, 0xff800000, P4 ;  /* 0xff8000001e1e7807 */ /* 0x004fc80002000000 */
        /* <DEDUP_REMOVED lines=10> */
[----:B------:R-:W-:-:S13]  /*0e90*/  ISETP.LT.AND P5, PT, R27, 0x9628, P5 ;  /* 0x000096281b00780c */ /* 0x000fda0002fa1270 */
[----:B------:R1:W2:Y:S01]  /*0ea0*/  @P5 LDG.E.EL R36, desc[UR4][R18.64] ;  /* 0x0000000412245981 */ /* 0x0002a2000c2e1900 */
[----:B------:R-:W-:Y:S01]  /*0eb0*/  P2R R15, PR, RZ, 0x2 ;  /* 0x00000002ff0f7803 */ /* 0x000fe20000000000 */
[----:B------:R-:W-:Y:S02]  /*0ec0*/  VIADD R33, R9, 0x3e ;  /* 0x0000003e09217836 */ /* 0x000fe40000000000 */
[----:B------:R-:W-:Y:S02]  /*0ed0*/  IMAD.MOV.U32 R32, RZ, RZ, RZ ;  /* 0x000000ffff207224 */ /* 0x000fe400078e00ff */
[----:B-1----:R-:W-:-:S04]  /*0ee0*/  IMAD.WIDE R18, R33, 0x4, R22 ;  /* 0x0000000421127825 */ /* 0x002fc800078e0216 */
[----:B------:R-:W-:Y:S01]  /*0ef0*/  IMAD.MOV.U32 R17, RZ, RZ, RZ ;  /* 0x000000ffff117224 */ /* 0x000fe200078e00ff */
[----:B--2---:R-:W-:-:S04]  /*0f00*/  SEL R36, R36, 0xff800000, P5 ;  /* 0xff80000024247807 */ /* 0x004fc80002800000 */
[-C--:B------:R-:W-:Y:S02]  /*0f10*/  FSETP.GEU.AND P1, PT, R21, R36.reuse, PT ;  /* 0x000000241500720b */ /* 0x080fe40003f2e000 */
[----:B------:R-:W-:Y:S02]  /*0f20*/  FSETP.NAN.AND P6, PT, R36, R36, PT ;  /* 0x000000242400720b */ /* 0x000fe40003fc8000 */
[----:B------:R-:W-:-:S09]  /*0f30*/  P2R R16, PR, RZ, 0x2 ;  /* 0x00000002ff107803 */ /* 0x000fd20000000000 */
[----:B------:R-:W-:Y:S02]  /*0f40*/  @P1 SEL R36, R36, R21, P6 ;  /* 0x0000001524241207 */ /* 0x000fe40003000000 */
[----:B------:R-:W-:Y:S01]  /*0f50*/  ISETP.NE.AND P1, PT, R34, RZ, PT ;  /* 0x000000ff2200720c */ /* 0x000fe20003f25270 */
[----:B------:R-:W-:-:S04]  /*0f60*/  VIADD R21, R51, 0x7d ;  /* 0x0000007d33157836 */ /* 0x000fc80000000000 */
[----:B------:R-:W-:-:S05]  /*0f70*/  IMAD.WIDE R20, R21, 0x4, R22 ;  /* 0x0000000415147825 */ /* 0x000fca00078e0216 */
[----:B------:R1:W2:Y:S04]  /*0f80*/  @P4 LDG.E.EL R17, desc[UR4][R20.64] ;  /* 0x0000000414114981 */ /* 0x0002a8000c2e1900 */
[----:B------:R-:W3:Y:S01]  /*0f90*/  @P1 LDG.E.EL R32, desc[UR4][R18.64] ;  /* 0x0000000412201981 */ /* 0x000ee2000c2e1900 */
[----:B------:R-:W-:-:S04]  /*0fa0*/  VIADD R35, R9, 0x3f ;  /* 0x0000003f09237836 */ /* 0x000fc80000000000 */
[----:B------:R-:W-:-:S04]  /*0fb0*/  IMAD.WIDE R34, R35, 0x4, R22 ;  /* 0x0000000423227825 */ /* 0x000fc800078e0216 */
[----:B------:R-:W-:Y:S02]  /*0fc0*/  VIADD R33, R29, 0x7d ;  /* 0x0000007d1d217836 */ /* 0x000fe40000000000 */
[----:B-1----:R-:W-:Y:S01]  /*0fd0*/  IMAD.MOV.U32 R20, RZ, RZ, RZ ;  /* 0x000000ffff147224 */ /* 0x002fe200078e00ff */
[----:B---3--:R-:W-:-:S04]  /*0fe0*/  SEL R37, R32, 0xff800000, P1 ;  /* 0xff80000020257807 */ /* 0x008fc80000800000 */
[-C--:B------:R-:W-:Y:S02]  /*0ff0*/  FSETP.GEU.AND P6, PT, R24, R37.reuse, PT ;  /* 0x000000251800720b */ /* 0x080fe40003fce000 */
[----:B--2---:R-:W-:Y:S02]  /*1000*/  SEL R17, R17, 0xff800000, P4 ;  /* 0xff80000011117807 */ /* 0x004fe40002000000 */
[----:B------:R-:W-:Y:S02]  /*1010*/  FSETP.NAN.AND P4, PT, R37, R37, PT ;  /* 0x000000252500720b */ /* 0x000fe40003f88000 */
[----:B------:R-:W-:-:S07]  /*1020*/  P2R R18, PR, RZ, 0x40 ;  /* 0x00000040ff127803 */ /* 0x000fce0000000000 */
[----:B------:R-:W-:Y:S02]  /*1030*/  @P6 SEL R37, R37, R24, P4 ;  /* 0x0000001825256207 */ /* 0x000fe40002000000 */
[-C--:B------:R-:W-:Y:S02]  /*1040*/  FSETP.GEU.AND P6, PT, R30, R17.reuse, PT ;  /* 0x000000111e00720b */ /* 0x080fe40003fce000 */
[----:B------:R-:W-:-:S11]  /*1050*/  FSETP.NAN.AND P4, PT, R17, R17, PT ;  /* 0x000000111100720b */ /* 0x000fd60003f88000 */
[----:B------:R-:W-:Y:S01]  /*1060*/  @P6 SEL R17, R17, R30, P4 ;  /* 0x0000001e11116207 */ /* 0x000fe20002000000 */
[----:B------:R-:W-:-:S06]  /*1070*/  IMAD.MOV.U32 R30, RZ, RZ, RZ ;  /* 0x000000ffff1e7224 */ /* 0x000fcc00078e00ff */
[----:B------:R1:W2:Y:S01]  /*1080*/  @P1 LDG.E.EL R30, desc[UR4][R34.64] ;  /* 0x00000004221e1981 */ /* 0x0002a2000c2e1900 */
[----:B------:R-:W-:-:S05]  /*1090*/  IMAD.WIDE R32, R33, 0x4, R22 ;  /* 0x0000000421207825 */ /* 0x000fca00078e0216 */
[----:B------:R3:W4:Y:S01]  /*10a0*/  @P5 LDG.E.EL R20, desc[UR4][R32.64] ;  /* 0x0000000420145981 */ /* 0x000722000c2e1900 */
[----:B-1----:R-:W-:Y:S02]  /*10b0*/  VIADD R35, R27, 0x101 ;  /* 0x000001011b237836 */ /* 0x002fe40000000000 */
[----:B------:R-:W-:-:S04]  /*10c0*/  IMAD.MOV.U32 R34, RZ, RZ, RZ ;  /* 0x000000ffff227224 */ /* 0x000fc800078e00ff */
[----:B------:R-:W-:-:S05]  /*10d0*/  IMAD.HI R34, R35, -0x7bdef7bd, R34 ;  /* 0x8421084323227827 */ /* 0x000fca00078e0222 */
[----:B---3--:R-:W-:Y:S01]  /*10e0*/  SHF.R.U32.HI R33, RZ, 0x1f, R34 ;  /* 0x0000001fff217819 */ /* 0x008fe20000011622 */
[----:B------:R-:W-:-:S03]  /*10f0*/  IMAD.MOV.U32 R32, RZ, RZ, RZ ;  /* 0x000000ffff207224 */ /* 0x000fc600078e00ff */
[----:B------:R-:W-:Y:S01]  /*1100*/  LEA.HI.SX32 R33, R34, R33, 0x1c ;  /* 0x0000002122217211 */ /* 0x000fe200078fe2ff */
[----:B------:R-:W-:-:S04]  /*1110*/  IMAD.MOV.U32 R34, RZ, RZ, RZ ;  /* 0x000000ffff227224 */ /* 0x000fc800078e00ff */
[----:B------:R-:W-:-:S04]  /*1120*/  IMAD.HI R34, R35, -0x779bd671, R34 ;  /* 0x8864298f23227827 */ /* 0x000fc800078e0222 */
[----:B------:R-:W-:-:S05]  /*1130*/  IMAD.HI R32, R33, -0x7bdef7bd, R32 ;  /* 0x8421084321207827 */ /* 0x000fca00078e0220 */
[----:B------:R-:W-:-:S04]  /*1140*/  SHF.R.U32.HI R39, RZ, 0x1f, R32 ;  /* 0x0000001fff277819 */ /* 0x000fc80000011620 */
[----:B------:R-:W-:Y:S01]  /*1150*/  LEA.HI.SX32 R39, R32, R39, 0x1c ;  /* 0x0000002720277211 */ /* 0x000fe200078fe2ff */
[----:B------:R-:W-:-:S04]  /*1160*/  IMAD R47, R33, -0x1f, R35 ;  /* 0xffffffe1212f7824 */ /* 0x000fc800078e0223 */
[----:B------:R-:W-:Y:S01]  /*1170*/  IMAD R44, R39, -0x1f, R33 ;  /* 0xffffffe1272c7824 */ /* 0x000fe200078e0221 */
[----:B------:R-:W-:Y:S02]  /*1180*/  P2R R19, PR, RZ, 0x40 ;  /* 0x00000040ff137803 */ /* 0x000fe40000000000 */
[----:B------:R-:W-:Y:S02]  /*1190*/  ISETP.NE.AND P6, PT, R10, RZ, PT ;  /* 0x000000ff0a00720c */ /* 0x000fe40003fc5270 */
[----:B--2---:R-:W-:-:S04]  /*11a0*/  SEL R30, R30, 0xff800000, P1 ;  /* 0xff8000001e1e7807 */ /* 0x004fc80000800000 */
[-C--:B------:R-:W-:Y:S02]  /*11b0*/  FSETP.GEU.AND P4, PT, R37, R30.reuse, PT ;  /* 0x0000001e2500720b */ /* 0x080fe40003f8e000 */
[----:B------:R-:W-:Y:S02]  /*11c0*/  FSETP.NAN.AND P1, PT, R30, R30, PT ;  /* 0x0000001e1e00720b */ /* 0x000fe40003f28000 */
[----:B----4-:R-:W-:Y:S02]  /*11d0*/  SEL R20, R20, 0xff800000, P5 ;  /* 0xff80000014147807 */ /* 0x010fe40002800000 */
[----:B------:R-:W-:-:S07]  /*11e0*/  P2R R21, PR, RZ, 0x10 ;  /* 0x00000010ff157803 */ /* 0x000fce0000000000 */
[----:B------:R-:W-:Y:S02]  /*11f0*/  @P4 SEL R30, R30, R37, P1 ;  /* 0x000000251e1e4207 */ /* 0x000fe40000800000 */
[----:B------:R-:W-:Y:S02]  /*1200*/  SHF.R.U32.HI R37, RZ, 0x1f, R34 ;  /* 0x0000001fff257819 */ /* 0x000fe40000011622 */
[----:B------:R-:W-:Y:S02]  /*1210*/  FSETP.GEU.AND P4, PT, R36, R20, PT ;  /* 0x000000142400720b */ /* 0x000fe40003f8e000 */
[----:B------:R-:W-:-:S05]  /*1220*/  LEA.HI.SX32 R37, R34, R37, 0x17 ;  /* 0x0000002522257211 */ /* 0x000fca00078fbaff */
[----:B------:R-:W-:Y:S01]  /*1230*/  IMAD R37, R37, 0xf20, RZ ;  /* 0x00000f2025257824 */ /* 0x000fe200078e02ff */
[----:B------:R-:W-:-:S03]  /*1240*/  FSETP.NAN.AND P1, PT, R20, R20, PT ;  /* 0x000000141400720b */ /* 0x000fc60003f28000 */
[C---:B------:R-:W-:Y:S01]  /*1250*/  IMAD R32, R44.reuse, 0x7c, R37 ;  /* 0x0000007c2c207824 */ /* 0x040fe200078e0225 */
[----:B------:R-:W-:Y:S02]  /*1260*/  LOP3.LUT R37, R44, R47, RZ, 0xfc, !PT ;  /* 0x0000002f2c257212 */ /* 0x000fe400078efcff */
[----:B------:R-:W-:Y:S01]  /*1270*/  P2R R24, PR, RZ, 0x10 ;  /* 0x00000010ff187803 */ /* 0x000fe20000000000 */
[----:B------:R-:W-:Y:S01]  /*1280*/  IMAD R35, R47, 0x2, R32 ;  /* 0x000000022f237824 */ /* 0x000fe200078e0220 */
[----:B------:R-:W-:Y:S02]  /*1290*/  @P4 SEL R20, R20, R36, P1 ;  /* 0x0000002414144207 */ /* 0x000fe40000800000 */
[----:B------:R-:W-:Y:S01]  /*12a0*/  ISETP.GT.AND P4, PT, R37, -0x1, !P6 ;  /* 0xffffffff2500780c */ /* 0x000fe20007784270 */
[----:B------:R-:W-:Y:S02]  /*12b0*/  VIADD R33, R35, 0x1 ;  /* 0x0000000123217836 */ /* 0x000fe40000000000 */
[----:B------:R-:W-:-:S02]  /*12c0*/  IMAD.MOV.U32 R34, RZ, RZ, RZ ;  /* 0x000000ffff227224 */ /* 0x000fc400078e00ff */
[----:B------:R-:W-:Y:S02]  /*12d0*/  IMAD.MOV.U32 R36, RZ, RZ, RZ ;  /* 0x000000ffff247224 */ /* 0x000fe400078e00ff */
[----:B------:R-:W-:-:S04]  /*12e0*/  IMAD.WIDE R38, R35, 0x4, R22 ;  /* 0x0000000423267825 */ /* 0x000fc800078e0216 */
[----:B------:R-:W-:Y:S02]  /*12f0*/  IMAD.WIDE R32, R33, 0x4, R22 ;  /* 0x0000000421207825 */ /* 0x000fe400078e0216 */
[----:B------:R1:W2:Y:S04]  /*1300*/  @P4 LDG.E.EL R34, desc[UR4][R38.64] ;  /* 0x0000000426224981 */ /* 0x0002a8000c2e1900 */
[----:B------:R-:W3:Y:S01]  /*1310*/  @P4 LDG.E.EL R36, desc[UR4][R32.64] ;  /* 0x0000000420244981 */ /* 0x000ee2000c2e1900 */
[----:B-1----:R-:W-:Y:S01]  /*1320*/  IMAD.MOV.U32 R38, RZ, RZ, RZ ;  /* 0x000000ffff267224 */ /* 0x002fe200078e00ff */
[----:B--2---:R-:W-:Y:S02]  /*1330*/  SEL R37, R34, 0xff800000, P4 ;  /* 0xff80000022257807 */ /* 0x004fe40002000000 */
[----:B---3--:R-:W-:-:S04]  /*1340*/  SEL R40, R36, 0xff800000, P4 ;  /* 0xff80000024287807 */ /* 0x008fc80002000000 */
[C---:B------:R-:W-:Y:S01]  /*1350*/  FSETP.GT.AND P5, PT, R40.reuse, R37, PT ;  /* 0x000000252800720b */ /* 0x040fe20003fa4000 */
[----:B------:R-:W-:Y:S01]  /*1360*/  VIADD R36, R47, 0x1 ;  /* 0x000000012f247836 */ /* 0x000fe20000000000 */
[----:B------:R-:W-:-:S11]  /*1370*/  FSETP.NAN.AND P1, PT, R40, R40, PT ;  /* 0x000000282800720b */ /* 0x000fd60003f28000 */
[----:B------:R-:W-:Y:S02]  /*1380*/  @!P5 SEL R40, R40, R37, P1 ;  /* 0x000000252828d207 */ /* 0x000fe40000800000 */
[----:B------:R-:W-:-:S04]  /*1390*/  ISETP.GE.U32.AND P1, PT, R36, 0x1f, PT ;  /* 0x0000001f2400780c */ /* 0x000fc80003f26070 */
[----:B------:R-:W-:-:S04]  /*13a0*/  ISETP.GT.AND P1, PT, R44, -0x1, !P1 ;  /* 0xffffffff2c00780c */ /* 0x000fc80004f24270 */
[----:B------:R-:W-:Y:S01]  /*13b0*/  ISETP.LT.AND P1, PT, R25, 0x9628, P1 ;  /* 0x000096281900780c */ /* 0x000fe20000f21270 */
[----:B------:R-:W-:-:S04]  /*13c0*/  VIADD R37, R35, 0x2 ;  /* 0x0000000223257836 */ /* 0x000fc80000000000 */
[----:B------:R-:W-:-:S08]  /*13d0*/  IMAD.WIDE R32, R37, 0x4, R22 ;  /* 0x0000000425207825 */ /* 0x000fd000078e0216 */
[----:B------:R-:W2:Y:S01]  /*13e0*/  @P1 LDG.E.EL R38, desc[UR4][R32.64] ;  /* 0x0000000420261981 */ /* 0x000ea2000c2e1900 */
[----:B------:R-:W-:Y:S01]  /*13f0*/  VIADD R39, R35, 0x3e ;  /* 0x0000003e23277836 */ /* 0x000fe20000000000 */
[----:B--2---:R-:W-:-:S03]  /*1400*/  SEL R41, R38, 0xff800000, P1 ;  /* 0xff80000026297807 */ /* 0x004fc60000800000 */
[----:B------:R-:W-:-:S05]  /*1410*/  IMAD.WIDE R38, R39, 0x4, R22 ;  /* 0x0000000427267825 */ /* 0x000fca00078e0216 */
[----:B------:R-:W2:Y:S01]  /*1420*/  @P4 LDG.E.EL R42, desc[UR4][R38.64] ;  /* 0x00000004262a4981 */ /* 0x000ea2000c2e1900 */
[-C--:B------:R-:W-:Y:S02]  /*1430*/  FSETP.GEU.AND P6, PT, R40, R41.reuse, PT ;  /* 0x000000292800720b */ /* 0x080fe40003fce000 */
[----:B------:R-:W-:Y:S02]  /*1440*/  P2R R34, PR, RZ, 0x20 ;  /* 0x00000020ff227803 */ /* 0x000fe40000000000 */
[----:B------:R-:W-:Y:S01]  /*1450*/  FSETP.NAN.AND P5, PT, R41, R41, PT ;  /* 0x000000292900720b */ /* 0x000fe20003fa8000 */
[----:B------:R-:W-:Y:S01]  /*1460*/  VIADD R33, R9, 0x40 ;  /* 0x0000004009217836 */ /* 0x000fe20000000000 */
[----:B------:R-:W-:-:S07]  /*1470*/  P2R R37, PR, RZ, 0x40 ;  /* 0x00000040ff257803 */ /* 0x000fce0000000000 */
[----:B------:R-:W-:Y:S01]  /*1480*/  @P6 SEL R41, R41, R40, P5 ;  /* 0x0000002829296207 */ /* 0x000fe20002800000 */
[----:B------:R-:W-:-:S05]  /*1490*/  IMAD.WIDE R32, R33, 0x4, R22 ;  /* 0x0000000421207825 */ /* 0x000fca00078e0216 */
[----:B------:R-:W3:Y:S01]  /*14a0*/  @P2 LDG.E.EL R43, desc[UR4][R32.64] ;  /* 0x00000004202b2981 */ /* 0x000ee2000c2e1900 */
[----:B--2---:R-:W-:-:S04]  /*14b0*/  SEL R42, R42, 0xff800000, P4 ;  /* 0xff8000002a2a7807 */ /* 0x004fc80002000000 */
[-C--:B------:R-:W-:Y:S02]  /*14c0*/  FSETP.GEU.AND P6, PT, R41, R42.reuse, PT ;  /* 0x0000002a2900720b */ /* 0x080fe40003fce000 */
[----:B------:R-:W-:-:S11]  /*14d0*/  FSETP.NAN.AND P5, PT, R42, R42, PT ;  /* 0x0000002a2a00720b */ /* 0x000fd60003fa8000 */
[----:B------:R-:W-:Y:S01]  /*14e0*/  @P6 SEL R42, R42, R41, P5 ;  /* 0x000000292a2a6207 */ /* 0x000fe20002800000 */
[----:B------:R-:W-:-:S04]  /*14f0*/  VIADD R41, R35, 0x3f ;  /* 0x0000003f23297836 */ /* 0x000fc80000000000 */
[----:B------:R-:W-:-:S05]  /*1500*/  IMAD.WIDE R40, R41, 0x4, R22 ;  /* 0x0000000429287825 */ /* 0x000fca00078e0216 */
[----:B------:R-:W2:Y:S01]  /*1510*/  @P4 LDG.E.EL R49, desc[UR4][R40.64] ;  /* 0x0000000428314981 */ /* 0x000ea2000c2e1900 */
[----:B---3--:R-:W-:Y:S02]  /*1520*/  SEL R43, R43, 0xff800000, P2 ;  /* 0xff8000002b2b7807 */ /* 0x008fe40001000000 */
[----:B------:R-:W-:Y:S02]  /*1530*/  P2R R38, PR, RZ, 0x40 ;  /* 0x00000040ff267803 */ /* 0x000fe40000000000 */
[-C--:B------:R-:W-:Y:S02]  /*1540*/  FSETP.GEU.AND P6, PT, R30, R43.reuse, PT ;  /* 0x0000002b1e00720b */ /* 0x080fe40003fce000 */
[----:B------:R-:W-:Y:S01]  /*1550*/  FSETP.NAN.AND P2, PT, R43, R43, PT ;  /* 0x0000002b2b00720b */ /* 0x000fe20003f48000 */
[----:B------:R-:W-:-:S04]  /*1560*/  VIADD R33, R35, 0x40 ;  /* 0x0000004023217836 */ /* 0x000fc80000000000 */
[----:B------:R-:W-:-:S06]  /*1570*/  IMAD.WIDE R32, R33, 0x4, R22 ;  /* 0x0000000421207825 */ /* 0x000fcc00078e0216 */
[----:B------:R-:W-:Y:S01]  /*1580*/  @P6 SEL R43, R43, R30, P2 ;  /* 0x0000001e2b2b6207 */ /* 0x000fe20001000000 */
[----:B------:R-:W-:-:S06]  /*1590*/  IMAD.MOV.U32 R30, RZ, RZ, RZ ;  /* 0x000000ffff1e7224 */ /* 0x000fcc00078e00ff */
[----:B------:R1:W3:Y:S02]  /*15a0*/  @P1 LDG.E.EL R30, desc[UR4][R32.64] ;  /* 0x00000004201e1981 */ /* 0x0002e4000c2e1900 */
[----:B-1----:R-:W-:Y:S02]  /*15b0*/  IMAD.MOV.U32 R32, RZ, RZ, RZ ;  /* 0x000000ffff207224 */ /* 0x002fe400078e00ff */
[----:B------:R-:W-:Y:S02]  /*15c0*/  IMAD.MOV.U32 R33, RZ, RZ, R25 ;  /* 0x000000ffff217224 */ /* 0x000fe400078e0019 */
[----:B------:R-:W-:-:S04]  /*15d0*/  IMAD.HI R41, R25, -0x7bdef7bd, R32 ;  /* 0x8421084319297827 */ /* 0x000fc800078e0220 */
[----:B------:R-:W-:-:S04]  /*15e0*/  VIADD R33, R9, 0x7c ;  /* 0x0000007c09217836 */ /* 0x000fc80000000000 */
[----:B------:R-:W-:Y:S01]  /*15f0*/  IMAD.WIDE R32, R33, 0x4, R22 ;  /* 0x0000000421207825 */ /* 0x000fe200078e0216 */
[----:B--2---:R-:W-:-:S04]  /*1600*/  SEL R49, R49, 0xff800000, P4 ;  /* 0xff80000031317807 */ /* 0x004fc80002000000 */
[-C--:B------:R-:W-:Y:S02]  /*1610*/  FSETP.GEU.AND P4, PT, R42, R49.reuse, PT ;  /* 0x000000312a00720b */ /* 0x080fe40003f8e000 */
[----:B------:R-:W-:-:S11]  /*1620*/  FSETP.NAN.AND P2, PT, R49, R49, PT ;  /* 0x000000313100720b */ /* 0x000fd60003f48000 */
[----:B------:R-:W-:Y:S02]  /*1630*/  @P4 SEL R49, R49, R42, P2 ;  /* 0x0000002a31314207 */ /* 0x000fe40001000000 */
[----:B------:R-:W-:-:S04]  /*1640*/  SHF.R.U32.HI R42, RZ, 0x1f, R41 ;  /* 0x0000001fff2a7819 */ /* 0x000fc80000011629 */
[----:B------:R-:W-:Y:S01]  /*1650*/  LEA.HI.SX32 R53, R41, R42, 0x1c ;  /* 0x0000002a29357211 */ /* 0x000fe200078fe2ff */
[----:B------:R-:W-:Y:S01]  /*1660*/  VIADD R41, R26, 0x1 ;  /* 0x000000011a297836 */ /* 0x000fe20000000000 */
[----:B------:R-:W-:-:S03]  /*1670*/  P2R R40, PR, RZ, 0x10 ;  /* 0x00000010ff287803 */ /* 0x000fc60000000000 */
[----:B------:R-:W-:Y:S01]  /*1680*/  IMAD R53, R53, -0x1f, R25 ;  /* 0xffffffe135357824 */ /* 0x000fe200078e0219 */
[----:B------:R-:W-:-:S04]  /*1690*/  ISETP.GE.U32.AND P4, PT, R41, 0x1f, PT ;  /* 0x0000001f2900780c */ /* 0x000fc80003f86070 */
[----:B------:R-:W-:-:S04]  /*16a0*/  ISETP.GT.AND P4, PT, R53, -0x1, !P4 ;  /* 0xffffffff3500780c */ /* 0x000fc80006784270 */
[----:B------:R-:W-:Y:S01]  /*16b0*/  ISETP.LT.AND P4, PT, R25, 0x9628, P4 ;  /* 0x000096281900780c */ /* 0x000fe20002781270 */
[----:B------:R-:W-:-:S12]  /*16c0*/  IMAD.MOV.U32 R26, RZ, RZ, RZ ;  /* 0x000000ffff1a7224 */ /* 0x000fd800078e00ff */
[----:B------:R1:W2:Y:S01]  /*16d0*/  @P4 LDG.E.EL R26, desc[UR4][R32.64] ;  /* 0x00000004201a4981 */ /* 0x0002a2000c2e1900 */
[----:B---3--:R-:W-:Y:S01]  /*16e0*/  SEL R30, R30, 0xff800000, P1 ;  /* 0xff8000001e1e7807 */ /* 0x008fe20000800000 */
[----:B------:R-:W-:Y:S02]  /*16f0*/  VIADD R44, R44, 0x1 ;  /* 0x000000012c2c7836 */ /* 0x000fe40000000000 */
[----:B------:R-:W-:Y:S02]  /*1700*/  IMAD.MOV.U32 R53, RZ, RZ, RZ ;  /* 0x000000ffff357224 */ /* 0x000fe400078e00ff */
[----:B-1----:R-:W-:-:S04]  /*1710*/  VIADD R33, R35, 0x7c ;  /* 0x0000007c23217836 */ /* 0x002fc80000000000 */
[----:B------:R-:W-:Y:S01]  /*1720*/  IMAD.WIDE R32, R33, 0x4, R22 ;  /* 0x0000000421207825 */ /* 0x000fe200078e0216 */
[----:B--2---:R-:W-:-:S04]  /*1730*/  SEL R26, R26, 0xff800000, P4 ;  /* 0xff8000001a1a7807 */ /* 0x004fc80002000000 */
[-C--:B------:R-:W-:Y:S02]  /*1740*/  FSETP.GEU.AND P2, PT, R43, R26.reuse, PT ;  /* 0x0000001a2b00720b */ /* 0x080fe40003f4e000 */
[----:B------:R-:W-:Y:S02]  /*1750*/  FSETP.NAN.AND P1, PT, R26, R26, PT ;  /* 0x0000001a1a00720b */ /* 0x000fe40003f28000 */
[----:B------:R-:W-:-:S09]  /*1760*/  P2R R42, PR, RZ, 0x4 ;  /* 0x00000004ff2a7803 */ /* 0x000fd20000000000 */
[----:B------:R-:W-:Y:S02]  /*1770*/  @P2 SEL R26, R26, R43, P1 ;  /* 0x0000002b1a1a2207 */ /* 0x000fe40000800000 */
[-C--:B------:R-:W-:Y:S02]  /*1780*/  FSETP.GEU.AND P2, PT, R49, R30.reuse, PT ;  /* 0x0000001e3100720b */ /* 0x080fe40003f4e000 */
[----:B------:R-:W-:Y:S02]  /*1790*/  FSETP.NAN.AND P1, PT, R30, R30, PT ;  /* 0x0000001e1e00720b */ /* 0x000fe40003f28000 */
[----:B------:R-:W-:-:S09]  /*17a0*/  P2R R43, PR, RZ, 0x4 ;  /* 0x00000004ff2b7803 */ /* 0x000fd20000000000 */
[----:B------:R-:W-:Y:S02]  /*17b0*/  @P2 SEL R30, R30, R49, P1 ;  /* 0x000000311e1e2207 */ /* 0x000fe40000800000 */
[----:B------:R-:W-:-:S04]  /*17c0*/  ISETP.GE.U32.AND P2, PT, R44, 0x1f, PT ;  /* 0x0000001f2c00780c */ /* 0x000fc80003f46070 */
[----:B------:R-:W-:-:S04]  /*17d0*/  ISETP.GT.AND P5, PT, R47, -0x1, !P2 ;  /* 0xffffffff2f00780c */ /* 0x000fc800057a4270 */
[----:B------:R-:W-:-:S13]  /*17e0*/  ISETP.LT.AND P5, PT, R25, 0x9628, P5 ;  /* 0x000096281900780c */ /* 0x000fda0002fa1270 */
[----:B------:R-:W2:Y:S01]  /*17f0*/  @P5 LDG.E.EL R53, desc[UR4][R32.64] ;  /* 0x0000000420355981 */ /* 0x000ea2000c2e1900 */
[----:B------:R-:W-:Y:S01]  /*1800*/  VIADD R49, R9, 0x7d ;  /* 0x0000007d09317836 */ /* 0x000fe20000000000 */
[----:B------:R-:W-:Y:S02]  /*1810*/  CS2R R46, SRZ ;  /* 0x00000000002e7805 */ /* 0x000fe4000001ff00 */
[----:B------:R-:W-:Y:S01]  /*1820*/  P2R R39, PR, RZ, 0x40 ;  /* 0x00000040ff277803 */ /* 0x000fe20000000000 */
        /* <DEDUP_REMOVED lines=8> */
[----:B------:R1:W2:Y:S01]  /*18b0*/  @P5 LDG.E.EL R46, desc[UR4][R32.64] ;  /* 0x00000004202e5981 */ /* 0x0002a2000c2e1900 */
[----:B---3--:R-:W-:-:S04]  /*18c0*/  SEL R47, R47, 0xff800000, P4 ;  /* 0xff8000002f2f7807 */ /* 0x008fc80002000000 */
[----:B------:R-:W-:Y:S01]  /*18d0*/  FSETP.GEU.AND P4, PT, R26, R47, PT ;  /* 0x0000002f1a00720b */ /* 0x000fe20003f8e000 */
[----:B------:R-:W-:-:S04]  /*18e0*/  IMAD R28, R31, -0x1f, R28 ;  /* 0xffffffe11f1c7824 */ /* 0x000fc800078e021c */
[----:B------:R-:W-:Y:S02]  /*18f0*/  VIADD R28, R28, 0x1 ;  /* 0x000000011c1c7836 */ /* 0x000fe40000000000 */
[----:B-1----:R-:W-:Y:S02]  /*1900*/  VIADD R33, R51, 0x7e ;  /* 0x0000007e33217836 */ /* 0x002fe40000000000 */
[----:B------:R-:W-:Y:S01]  /*1910*/  IMAD.MOV.U32 R30, RZ, RZ, RZ ;  /* 0x000000ffff1e7224 */ /* 0x000fe200078e00ff */
[----:B------:R-:W-:Y:S01]  /*1920*/  ISETP.LT.U32.AND P3, PT, R28, 0x1f, !P3 ;  /* 0x0000001f1c00780c */ /* 0x000fe20005f61070 */
[----:B------:R-:W-:-:S03]  /*1930*/  IMAD.WIDE R32, R33, 0x4, R22 ;  /* 0x0000000421207825 */ /* 0x000fc600078e0216 */
[----:B------:R-:W-:Y:S01]  /*1940*/  ISETP.LT.AND P3, PT, R27, 0x9628, P3 ;  /* 0x000096281b00780c */ /* 0x000fe20001f61270 */
[----:B------:R-:W-:Y:S02]  /*1950*/  VIADD R29, R29, 0x7e ;  /* 0x0000007e1d1d7836 */ /* 0x000fe40000000000 */
[----:B------:R-:W-:Y:S02]  /*1960*/  IMAD.MOV.U32 R31, RZ, RZ, RZ ;  /* 0x000000ffff1f7224 */ /* 0x000fe400078e00ff */
[----:B------:R-:W-:-:S08]  /*1970*/  IMAD.WIDE R28, R29, 0x4, R22 ;  /* 0x000000041d1c7825 */ /* 0x000fd000078e0216 */
[----:B------:R-:W3:Y:S01]  /*1980*/  @P3 LDG.E.EL R31, desc[UR4][R28.64] ;  /* 0x000000041c1f3981 */ /* 0x000ee2000c2e1900 */
[----:B--2---:R-:W-:Y:S02]  /*1990*/  SEL R46, R46, 0xff800000, P5 ;  /* 0xff8000002e2e7807 */ /* 0x004fe40002800000 */
[----:B------:R-:W-:-:S04]  /*19a0*/  FSETP.NAN.AND P5, PT, R47, R47, PT ;  /* 0x0000002f2f00720b */ /* 0x000fc80003fa8000 */
[----:B------:R-:W-:Y:S02]  /*19b0*/  @P4 SEL R47, R47, R26, P5 ;  /* 0x0000001a2f2f4207 */ /* 0x000fe40002800000 */
[-C--:B------:R-:W-:Y:S01]  /*19c0*/  FSETP.GEU.AND P5, PT, R53, R46.reuse, PT ;  /* 0x0000002e3500720b */ /* 0x080fe20003fae000 */
[----:B------:R-:W-:Y:S01]  /*19d0*/  IMAD.MOV.U32 R26, RZ, RZ, RZ ;  /* 0x000000ffff1a7224 */ /* 0x000fe200078e00ff */
[----:B------:R-:W-:-:S03]  /*19e0*/  FSETP.NAN.AND P6, PT, R46, R46, PT ;  /* 0x0000002e2e00720b */ /* 0x000fc60003fc8000 */
[----:B------:R-:W-:-:S08]  /*19f0*/  IMAD.HI R26, R27, -0x7bdef7bd, R26 ;  /* 0x842108431b1a7827 */ /* 0x000fd000078e021a */
[----:B------:R-:W-:Y:S02]  /*1a00*/  @P5 SEL R46, R46, R53, P6 ;  /* 0x000000352e2e5207 */ /* 0x000fe40003000000 */
[----:B------:R-:W-:-:S04]  /*1a10*/  SHF.R.U32.HI R53, RZ, 0x1f, R26 ;  /* 0x0000001fff357819 */ /* 0x000fc8000001161a */
[----:B------:R-:W-:-:S05]  /*1a20*/  LEA.HI.SX32 R53, R26, R53, 0x1c ;  /* 0x000000351a357211 */ /* 0x000fca00078fe2ff */
[----:B------:R-:W-:-:S04]  /*1a30*/  IMAD R53, R53, -0x1f, R27 ;  /* 0xffffffe135357824 */ /* 0x000fc800078e021b */
[----:B------:R-:W-:-:S05]  /*1a40*/  VIADD R53, R53, 0x1 ;  /* 0x0000000135357836 */ /* 0x000fca0000000000 */
[----:B------:R-:W-:-:S04]  /*1a50*/  ISETP.LT.U32.AND P0, PT, R53, 0x1f, !P0 ;  /* 0x0000001f3500780c */ /* 0x000fc80004701070 */
[----:B------:R-:W-:-:S13]  /*1a60*/  ISETP.LT.AND P0, PT, R27, 0x9628, P0 ;  /* 0x000096281b00780c */ /* 0x000fda0000701270 */
[----:B------:R1:W2:Y:S01]  /*1a70*/  @P0 LDG.E.EL R30, desc[UR4][R32.64] ;  /* 0x00000004201e0981 */ /* 0x0002a2000c2e1900 */
[----:B---3--:R-:W-:Y:S01]  /*1a80*/  SEL R31, R31, 0xff800000, P3 ;  /* 0xff8000001f1f7807 */ /* 0x008fe20001800000 */
[----:B------:R-:W-:-:S03]  /*1a90*/  IMAD.MOV.U32 R28, RZ, RZ, RZ ;  /* 0x000000ffff1c7224 */ /* 0x000fc600078e00ff */
[----:B------:R-:W-:Y:S01]  /*1aa0*/  FSETP.NAN.AND P6, PT, R31, R31, PT ;  /* 0x0000001f1f00720b */ /* 0x000fe20003fc8000 */
[----:B------:R-:W-:Y:S02]  /*1ab0*/  IMAD.MOV.U32 R29, RZ, RZ, R25 ;  /* 0x000000ffff1d7224 */ /* 0x000fe400078e0019 */
[----:B-1----:R-:W-:-:S05]  /*1ac0*/  IMAD.HI R32, R25, -0x7bdef7bd, R28 ;  /* 0x8421084319207827 */ /* 0x002fca00078e021c */
[----:B------:R-:W-:-:S04]  /*1ad0*/  SHF.R.U32.HI R29, RZ, 0x1f, R32 ;  /* 0x0000001fff1d7819 */ /* 0x000fc80000011620 */
[----:B------:R-:W-:Y:S02]  /*1ae0*/  LEA.HI.SX32 R29, R32, R29, 0x1c ;  /* 0x0000001d201d7211 */ /* 0x000fe400078fe2ff */
[----:B------:R-:W-:Y:S02]  /*1af0*/  P2R R44, PR, RZ, 0x4 ;  /* 0x00000004ff2c7803 */ /* 0x000fe40000000000 */
[----:B------:R-:W-:Y:S01]  /*1b00*/  ISETP.NE.AND P2, PT, R45, RZ, PT ;  /* 0x000000ff2d00720c */ /* 0x000fe20003f45270 */
[----:B------:R-:W-:-:S04]  /*1b10*/  IMAD R29, R29, -0x1f, R25 ;  /* 0xffffffe11d1d7824 */ /* 0x000fc800078e0219 */
[----:B------:R-:W-:Y:S02]  /*1b20*/  VIADD R29, R29, 0x1 ;  /* 0x000000011d1d7836 */ /* 0x000fe40000000000 */
[----:B------:R-:W-:Y:S01]  /*1b30*/  VIADD R35, R35, 0x7e ;  /* 0x0000007e23237836 */ /* 0x000fe20000000000 */
[----:B--2---:R-:W-:-:S04]  /*1b40*/  SEL R30, R30, 0xff800000, P0 ;  /* 0xff8000001e1e7807 */ /* 0x004fc80000000000 */
[-C--:B------:R-:W-:Y:S02]  /*1b50*/  FSETP.GEU.AND P0, PT, R17, R30.reuse, PT ;  /* 0x0000001e1100720b */ /* 0x080fe40003f0e000 */
[----:B------:R-:W-:-:S11]  /*1b60*/  FSETP.NAN.AND P3, PT, R30, R30, PT ;  /* 0x0000001e1e00720b */ /* 0x000fd60003f68000 */
[----:B------:R-:W-:Y:S02]  /*1b70*/  @P0 SEL R30, R30, R17, P3 ;  /* 0x000000111e1e0207 */ /* 0x000fe40001800000 */
[----:B------:R-:W-:-:S13]  /*1b80*/  FSETP.GEU.AND P3, PT, R20, R31, PT ;  /* 0x0000001f1400720b */ /* 0x000fda0003f6e000 */
[----:B------:R-:W-:Y:S02]  /*1b90*/  @P3 SEL R31, R31, R20, P6 ;  /* 0x000000141f1f3207 */ /* 0x000fe40003000000 */
[----:B------:R-:W-:Y:S02]  /*1ba0*/  P2R R20, PR, RZ, 0x8 ;  /* 0x00000008ff147803 */ /* 0x000fe40000000000 */
[----:B------:R-:W-:-:S04]  /*1bb0*/  ISETP.NE.AND P3, PT, R40, RZ, PT ;  /* 0x000000ff2800720c */ /* 0x000fc80003f65270 */
[----:B------:R-:W-:Y:S02]  /*1bc0*/  P2R R28, PR, RZ, 0x8 ;  /* 0x00000008ff1c7803 */ /* 0x000fe40000000000 */
[----:B------:R-:W-:-:S04]  /*1bd0*/  ISETP.NE.AND P3, PT, R21, RZ, PT ;  /* 0x000000ff1500720c */ /* 0x000fc80003f65270 */
[----:B------:R-:W-:Y:S02]  /*1be0*/  P2R R21, PR, RZ, 0x8 ;  /* 0x00000008ff157803 */ /* 0x000fe40000000000 */
[----:B------:R-:W-:-:S04]  /*1bf0*/  ISETP.NE.AND P3, PT, R15, RZ, PT ;  /* 0x000000ff0f00720c */ /* 0x000fc80003f65270 */
[----:B------:R-:W-:Y:S02]  /*1c00*/  P2R R15, PR, RZ, 0x8 ;  /* 0x00000008ff0f7803 */ /* 0x000fe40000000000 */
[----:B------:R-:W-:Y:S02]  /*1c10*/  ISETP.NE.AND P3, PT, R14, RZ, PT ;  /* 0x000000ff0e00720c */ /* 0x000fe40003f65270 */
[----:B------:R-:W-:Y:S02]  /*1c20*/  SEL R17, RZ, 0x1, !P2 ;  /* 0x00000001ff117807 */ /* 0x000fe40005000000 */
[----:B------:R-:W-:Y:S02]  /*1c30*/  ISETP.GE.U32.AND P2, PT, R41, 0x1f, PT ;  /* 0x0000001f2900780c */ /* 0x000fe40003f46070 */
[----:B------:R-:W-:Y:S02]  /*1c40*/  P2R R14, PR, RZ, 0x8 ;  /* 0x00000008ff0e7803 */ /* 0x000fe40000000000 */
[----:B------:R-:W-:-:S02]  /*1c50*/  ISETP.NE.AND P3, PT, R38, RZ, PT ;  /* 0x000000ff2600720c */ /* 0x000fc40003f65270 */
[----:B------:R-:W-:Y:S02]  /*1c60*/  ISETP.LT.U32.AND P6, PT, R29, 0x1f, !P2 ;  /* 0x0000001f1d00780c */ /* 0x000fe400057c1070 */
[----:B------:R-:W-:Y:S02]  /*1c70*/  P2R R29, PR, RZ, 0x8 ;  /* 0x00000008ff1d7803 */ /* 0x000fe40000000000 */
[----:B------:R-:W-:-:S04]  /*1c80*/  ISETP.NE.AND P3, PT, R12, RZ, PT ;  /* 0x000000ff0c00720c */ /* 0x000fc80003f65270 */
        /* <DEDUP_REMOVED lines=12> */
[----:B------:R-:W-:Y:S02]  /*1d50*/  ISETP.NE.AND P2, PT, R3, RZ, PT ;  /* 0x000000ff0300720c */ /* 0x000fe40003f45270 */
[----:B------:R-:W-:Y:S02]  /*1d60*/  P2R R33, PR, RZ, 0x8 ;  /* 0x00000008ff217803 */ /* 0x000fe40000000000 */
[----:B------:R-:W-:Y:S02]  /*1d70*/  ISETP.NE.AND P3, PT, R11, RZ, PT ;  /* 0x000000ff0b00720c */ /* 0x000fe40003f65270 */
[----:B------:R-:W-:-:S02]  /*1d80*/  P2R R3, PR, RZ, 0x4 ;  /* 0x00000004ff037803 */ /* 0x000fc40000000000 */
[----:B------:R-:W-:Y:S02]  /*1d90*/  ISETP.NE.AND P2, PT, R2, RZ, PT ;  /* 0x000000ff0200720c */ /* 0x000fe40003f45270 */
[----:B------:R-:W-:Y:S02]  /*1da0*/  P2R R11, PR, RZ, 0x8 ;  /* 0x00000008ff0b7803 */ /* 0x000fe40000000000 */
[----:B------:R-:W-:Y:S01]  /*1db0*/  ISETP.NE.AND P3, PT, R5, RZ, PT ;  /* 0x000000ff0500720c */ /* 0x000fe20003f65270 */
[----:B------:R-:W-:Y:S01]  /*1dc0*/  VIADD R5, R9, 0x7e ;  /* 0x0000007e09057836 */ /* 0x000fe20000000000 */
[----:B------:R-:W-:Y:S02]  /*1dd0*/  SEL R9, RZ, 0x1, !P2 ;  /* 0x00000001ff097807 */ /* 0x000fe40005000000 */
[----:B------:R-:W-:-:S04]  /*1de0*/  ISETP.NE.AND P2, PT, R3, RZ, PT ;  /* 0x000000ff0300720c */ /* 0x000fc80003f45270 */
[----:B------:R-:W-:Y:S02]  /*1df0*/  SEL R17, R17, 0x2, P2 ;  /* 0x0000000211117807 */ /* 0x000fe40001000000 */
[----:B------:R-:W-:-:S04]  /*1e00*/  ISETP.NE.AND P2, PT, R44, RZ, PT ;  /* 0x000000ff2c00720c */ /* 0x000fc80003f45270 */
[----:B------:R-:W-:-:S04]  /*1e10*/  ISETP.LT.U32.AND P2, PT, R36, 0x1f, !P2 ;  /* 0x0000001f2400780c */ /* 0x000fc80005741070 */
[----:B------:R-:W-:Y:S02]  /*1e20*/  ISETP.LT.AND P2, PT, R25, 0x9628, P2 ;  /* 0x000096281900780c */ /* 0x000fe40001741270 */
[----:B------:R-:W-:Y:S01]  /*1e30*/  P2R R34, PR, RZ, 0x8 ;  /* 0x00000008ff227803 */ /* 0x000fe20000000000 */
[----:B------:R-:W-:Y:S01]  /*1e40*/  IMAD.MOV.U32 R3, RZ, RZ, RZ ;  /* 0x000000ffff037224 */ /* 0x000fe200078e00ff */
[----:B------:R-:W-:Y:S01]  /*1e50*/  ISETP.NE.AND P3, PT, R4, RZ, PT ;  /* 0x000000ff0400720c */ /* 0x000fe20003f65270 */
[----:B------:R-:W-:-:S04]  /*1e60*/  IMAD.WIDE R4, R5, 0x4, R22 ;  /* 0x0000000405047825 */ /* 0x000fc800078e0216 */
[----:B------:R-:W-:-:S05]  /*1e70*/  IMAD.WIDE R22, R35, 0x4, R22 ;  /* 0x0000000423167825 */ /* 0x000fca00078e0216 */
[----:B------:R-:W2:Y:S01]  /*1e80*/  @P2 LDG.E.EL R3, desc[UR4][R22.64] ;  /* 0x0000000416032981 */ /* 0x000ea2000c2e1900 */
[----:B------:R-:W-:Y:S01]  /*1e90*/  ISETP.LT.AND P6, PT, R25, 0x9628, P6 ;  /* 0x000096281900780c */ /* 0x000fe200037c1270 */
[----:B------:R-:W-:-:S12]  /*1ea0*/  IMAD.MOV.U32 R2, RZ, RZ, RZ ;  /* 0x000000ffff027224 */ /* 0x000fd800078e00ff */
[----:B------:R1:W3:Y:S01]  /*1eb0*/  @P6 LDG.E.EL R2, desc[UR4][R4.64] ;  /* 0x0000000404026981 */ /* 0x0002e2000c2e1900 */
[----:B------:R-:W-:Y:S02]  /*1ec0*/  SEL R9, R9, 0x2, P3 ;  /* 0x0000000209097807 */ /* 0x000fe40001800000 */
[----:B------:R-:W-:-:S04]  /*1ed0*/  ISETP.NE.AND P3, PT, R34, RZ, PT ;  /* 0x000000ff2200720c */ /* 0x000fc80003f65270 */
[----:B------:R-:W-:Y:S02]  /*1ee0*/  SEL R17, R17, 0x3, P3 ;  /* 0x0000000311117807 */ /* 0x000fe40001800000 */
[----:B------:R-:W-:-:S04]  /*1ef0*/  ISETP.NE.AND P3, PT, R11, RZ, PT ;  /* 0x000000ff0b00720c */ /* 0x000fc80003f65270 */
[----:B-1----:R-:W-:Y:S02]  /*1f00*/  SEL R4, RZ, 0x1, !P3 ;  /* 0x00000001ff047807 */ /* 0x002fe40005800000 */
[----:B------:R-:W-:-:S04]  /*1f10*/  ISETP.NE.AND P3, PT, R33, RZ, PT ;  /* 0x000000ff2100720c */ /* 0x000fc80003f65270 */
[----:B------:R-:W-:Y:S02]  /*1f20*/  SEL R5, RZ, 0x1, !P3 ;  /* 0x00000001ff057807 */ /* 0x000fe40005800000 */
[----:B------:R-:W-:-:S04]  /*1f30*/  ISETP.NE.AND P3, PT, R6, RZ, PT ;  /* 0x000000ff0600720c */ /* 0x000fc80003f65270 */
[----:B------:R-:W-:Y:S02]  /*1f40*/  SEL R9, R9, 0x3, P3 ;  /* 0x0000000309097807 */ /* 0x000fe40001800000 */
        /* <DEDUP_REMOVED lines=16> */
[----:B------:R-:W-:Y:S01]  /*2050*/  ISETP.NE.AND P3, PT, R21, RZ, PT ;  /* 0x000000ff1500720c */ /* 0x000fe20003f65270 */
[----:B------:R-:W-:Y:S01]  /*2060*/  IMAD.HI R6, R27, 0x1b473b83, RZ ;  /* 0x1b473b831b067827 */ /* 0x000fe200078e02ff */
[----:B------:R-:W-:Y:S02]  /*2070*/  P2R R45, PR, RZ, 0x2 ;  /* 0x00000002ff2d7803 */ /* 0x000fe40000000000 */
[----:B------:R-:W-:Y:S02]  /*2080*/  P2R R48, PR, RZ, 0x10 ;  /* 0x00000010ff307803 */ /* 0x000fe40000000000 */
[----:B------:R-:W-:Y:S02]  /*2090*/  P2R R26, PR, RZ, 0x1 ;  /* 0x00000001ff1a7803 */ /* 0x000fe40000000000 */
[----:B------:R-:W-:-:S02]  /*20a0*/  ISETP.NE.AND P4, PT, R39, RZ, PT ;  /* 0x000000ff2700720c */ /* 0x000fc40003f85270 */
[----:B------:R-:W-:Y:S02]  /*20b0*/  ISETP.NE.AND P1, PT, R43, RZ, PT ;  /* 0x000000ff2b00720c */ /* 0x000fe40003f25270 */
[----:B------:R-:W-:Y:S02]  /*20c0*/  ISETP.NE.AND P0, PT, R16, RZ, PT ;  /* 0x000000ff1000720c */ /* 0x000fe40003f05270 */
[----:B------:R-:W-:Y:S02]  /*20d0*/  P2R R49, PR, RZ, 0x20 ;  /* 0x00000020ff317803 */ /* 0x000fe40000000000 */
[----:B------:R-:W-:Y:S01]  /*20e0*/  ISETP.NE.AND P5, PT, R19, RZ, PT ;  /* 0x000000ff1300720c */ /* 0x000fe20003fa5270 */
[----:B------:R-:W-:Y:S01]  /*20f0*/  IMAD.HI R8, R25, 0x1b473b83, RZ ;  /* 0x1b473b8319087827 */ /* 0x000fe200078e02ff */
[----:B------:R-:W-:Y:S02]  /*2100*/  SEL R9, R9, 0x6, P0 ;  /* 0x0000000609097807 */ /* 0x000fe40000000000 */
[----:B------:R-:W-:-:S02]  /*2110*/  SHF.R.U32.HI R7, RZ, 0x1f, R6 ;  /* 0x0000001fff077819 */ /* 0x000fc40000011606 */
[----:B------:R-:W-:Y:S02]  /*2120*/  ISETP.NE.AND P0, PT, R26, RZ, PT ;  /* 0x000000ff1a00720c */ /* 0x000fe40003f05270 */
[----:B------:R-:W-:Y:S02]  /*2130*/  SEL R17, R17, 0x7, P5 ;  /* 0x0000000711117807 */ /* 0x000fe40002800000 */
[----:B------:R-:W-:Y:S02]  /*2140*/  LEA.HI.SX32 R7, R6, R7, 0x16 ;  /* 0x0000000706077211 */ /* 0x000fe400078fb2ff */
[----:B------:R-:W-:-:S03]  /*2150*/  SEL R17, R17, 0x8, P0 ;  /* 0x0000000811117807 */ /* 0x000fc60000000000 */
[----:B------:R-:W-:Y:S01]  /*2160*/  IMAD R26, R7, -0x258a, R27 ;  /* 0xffffda76071a7824 */ /* 0x000fe200078e021b */
[----:B------:R-:W-:-:S03]  /*2170*/  LOP3.LUT R6, R17, 0xff, RZ, 0xc0, !PT ;  /* 0x000000ff11067812 */ /* 0x000fc600078ec0ff */
[----:B------:R-:W-:Y:S01]  /*2180*/  IMAD R26, R7, 0x25a0, R26 ;  /* 0x000025a0071a7824 */ /* 0x000fe200078e021a */
[----:B------:R-:W-:Y:S02]  /*2190*/  ISETP.NE.AND P5, PT, R49, RZ, PT ;  /* 0x000000ff3100720c */ /* 0x000fe40003fa5270 */
[----:B--2---:R-:W-:Y:S02]  /*21a0*/  SEL R3, R3, 0xff800000, P2 ;  /* 0xff80000003037807 */ /* 0x004fe40001000000 */
[----:B------:R-:W-:-:S04]  /*21b0*/  ISETP.NE.AND P2, PT, R18, RZ, PT ;  /* 0x000000ff1200720c */ /* 0x000fc80003f45270 */
[----:B------:R-:W-:-:S04]  /*21c0*/  SEL R4, R4, 0x3, P2 ;  /* 0x0000000304047807 */ /* 0x000fc80001000000 */
[----:B------:R-:W-:Y:S02]  /*21d0*/  SEL R4, R4, 0x4, P3 ;  /* 0x0000000404047807 */ /* 0x000fe40001800000 */
[----:B------:R-:W-:-:S04]  /*21e0*/  ISETP.NE.AND P3, PT, R28, RZ, PT ;  /* 0x000000ff1c00720c */ /* 0x000fc80003f65270 */
[----:B------:R-:W-:Y:S02]  /*21f0*/  SEL R5, R5, 0x4, P3 ;  /* 0x0000000405057807 */ /* 0x000fe40001800000 */
[----:B---3--:R-:W-:Y:S02]  /*2200*/  SEL R2, R2, 0xff800000, P6 ;  /* 0xff80000002027807 */ /* 0x008fe40003000000 */
[----:B------:R-:W-:Y:S02]  /*2210*/  SEL R12, R4, 0x5, P4 ;  /* 0x00000005040c7807 */ /* 0x000fe40002000000 */
[----:B------:R-:W-:Y:S02]  /*2220*/  SEL R13, R5, 0x5, P1 ;  /* 0x00000005050d7807 */ /* 0x000fe40000800000 */
[----:B------:R-:W-:Y:S01]  /*2230*/  ISETP.NE.AND P6, PT, R24, RZ, PT ;  /* 0x000000ff1800720c */ /* 0x000fe20003fc5270 */
[----:B------:R-:W1:Y:S03]  /*2240*/  LDC.64 R4, c[0x0][0x218] ;  /* 0x00008600ff047b82 */ /* 0x000e660000000a00 */
[----:B------:R-:W-:-:S02]  /*2250*/  SEL R11, R9, 0x7, P6 ;  /* 0x00000007090b7807 */ /* 0x000fc40003000000 */
[----:B------:R-:W-:Y:S02]  /*2260*/  SHF.R.U32.HI R9, RZ, 0x1f, R8 ;  /* 0x0000001fff097819 */ /* 0x000fe40000011608 */
[----:B------:R-:W-:Y:S02]  /*2270*/  ISETP.NE.AND P1, PT, R45, RZ, PT ;  /* 0x000000ff2d00720c */ /* 0x000fe40003f25270 */
[----:B------:R-:W-:Y:S02]  /*2280*/  FSETP.GEU.AND P0, PT, R47, R2, PT ;  /* 0x000000022f00720b */ /* 0x000fe40003f0e000 */
[----:B------:R-:W-:Y:S02]  /*2290*/  ISETP.NE.AND P2, PT, R42, RZ, PT ;  /* 0x000000ff2a00720c */ /* 0x000fe40003f45270 */
[----:B------:R-:W-:Y:S02]  /*22a0*/  LEA.HI.SX32 R9, R8, R9, 0x16 ;  /* 0x0000000908097211 */ /* 0x000fe400078fb2ff */
[----:B------:R-:W-:-:S02]  /*22b0*/  ISETP.NE.AND P3, PT, R20, RZ, PT ;  /* 0x000000ff1400720c */ /* 0x000fc40003f65270 */
[----:B------:R-:W-:Y:S02]  /*22c0*/  SEL R13, R13, 0x6, P1 ;  /* 0x000000060d0d7807 */ /* 0x000fe40000800000 */
[----:B------:R-:W-:Y:S01]  /*22d0*/  FSETP.GEU.AND P1, PT, R46, R3, PT ;  /* 0x000000032e00720b */ /* 0x000fe20003f2e000 */
[----:B------:R-:W-:Y:S01]  /*22e0*/  IMAD R24, R9, -0x258a, R25 ;  /* 0xffffda7609187824 */ /* 0x000fe200078e0219 */
[----:B------:R-:W-:Y:S02]  /*22f0*/  ISETP.NE.AND P4, PT, R48, RZ, PT ;  /* 0x000000ff3000720c */ /* 0x000fe40003f85270 */
[----:B------:R-:W-:Y:S02]  /*2300*/  SEL R12, R12, 0x6, P2 ;  /* 0x000000060c0c7807 */ /* 0x000fe40001000000 */
[----:B------:R-:W-:Y:S02]  /*2310*/  SEL R11, R11, 0x8, P3 ;  /* 0x000000080b0b7807 */ /* 0x000fe40001800000 */
[----:B------:R-:W-:Y:S01]  /*2320*/  ISETP.NE.AND P3, PT, R0, RZ, PT ;  /* 0x000000ff0000720c */ /* 0x000fe20003f65270 */
[----:B------:R-:W-:Y:S01]  /*2330*/  IMAD R0, R7, 0x60, R26 ;  /* 0x0000006007007824 */ /* 0x000fe200078e021a */
[----:B------:R-:W-:Y:S01]  /*2340*/  FSETP.NAN.AND P2, PT, R2, R2, PT ;  /* 0x000000020200720b */ /* 0x000fe20003f48000 */
[----:B------:R-:W-:Y:S01]  /*2350*/  IMAD R24, R9, 0x25a0, R24 ;  /* 0x000025a009187824 */ /* 0x000fe200078e0218 */
[----:B------:R-:W-:-:S02]  /*2360*/  ISETP.NE.AND P6, PT, R10, RZ, PT ;  /* 0x000000ff0a00720c */ /* 0x000fc40003fc5270 */
[----:B------:R-:W-:Y:S01]  /*2370*/  SEL R12, R12, 0x7, P4 ;  /* 0x000000070c0c7807 */ /* 0x000fe20002000000 */
[----:B------:R-:W-:Y:S01]  /*2380*/  IMAD R15, R11, 0x100, R6 ;  /* 0x000001000b0f7824 */ /* 0x000fe200078e0206 */
[----:B------:R-:W-:Y:S01]  /*2390*/  @P0 SEL R2, R2, R47, P2 ;  /* 0x0000002f02020207 */ /* 0x000fe20001000000 */
[----:B------:R-:W-:Y:S01]  /*23a0*/  IMAD R11, R9, 0x60, R24 ;  /* 0x00000060090b7824 */ /* 0x000fe200078e0218 */
[----:B------:R-:W-:Y:S02]  /*23b0*/  SEL R12, R12, 0x8, P0 ;  /* 0x000000080c0c7807 */ /* 0x000fe40000000000 */
[----:B------:R-:W-:Y:S02]  /*23c0*/  FSETP.NAN.AND P2, PT, R3, R3, PT ;  /* 0x000000030300720b */ /* 0x000fe40003f48000 */
[----:B------:R-:W-:Y:S01]  /*23d0*/  IADD3 R8, P0, R0, UR6, RZ ;  /* 0x0000000600087c10 */ /* 0x000fe2000ff1e0ff */
[----:B-1----:R-:W-:Y:S01]  /*23e0*/  IMAD.WIDE R6, R26, 0x4, R4 ;  /* 0x000000041a067825 */ /* 0x002fe200078e0204 */
[----:B------:R-:W-:-:S02]  /*23f0*/  SEL R13, R13, 0x7, P5 ;  /* 0x000000070d0d7807 */ /* 0x000fc40002800000 */
[----:B------:R-:W-:Y:S01]  /*2400*/  @P1 SEL R3, R3, R46, P2 ;  /* 0x0000002e03031207 */ /* 0x000fe20001000000 */
[----:B------:R-:W-:Y:S01]  /*2410*/  IMAD.WIDE R4, R24, 0x4, R4 ;  /* 0x0000000418047825 */ /* 0x000fe200078e0204 */
[----:B------:R-:W-:Y:S02]  /*2420*/  LEA.HI.X.SX32 R9, R0, UR7, 0x1, P0 ;  /* 0x0000000700097c11 */ /* 0x000fe400080f0eff */
[----:B------:R-:W-:Y:S01]  /*2430*/  IADD3 R10, P0, R11, UR6, RZ ;  /* 0x000000060b0a7c10 */ /* 0x000fe2000ff1e0ff */
[----:B------:R1:W-:Y:S01]  /*2440*/  @!P3 STG.E.64 desc[UR4][R6.64], R30 ;  /* 0x0000001e0600b986 */ /* 0x0003e2000c101b04 */
[----:B------:R-:W-:Y:S02]  /*2450*/  SEL R13, R13, 0x8, P1 ;  /* 0x000000080d0d7807 */ /* 0x000fe40000800000 */
[----:B------:R-:W-:Y:S01]  /*2460*/  LOP3.LUT R12, R12, 0xff, RZ, 0xc0, !PT ;  /* 0x000000ff0c0c7812 */ /* 0x000fe200078ec0ff */
[----:B------:R1:W-:Y:S01]  /*2470*/  @!P6 STG.E.64 desc[UR4][R4.64], R2 ;  /* 0x000000020400e986 */ /* 0x0003e2000c101b04 */
[----:B------:R-:W-:-:S03]  /*2480*/  LEA.HI.X.SX32 R11, R11, UR7, 0x1, P0 ;  /* 0x000000070b0b7c11 */ /* 0x000fc600080f0eff */
[----:B------:R1:W-:Y:S01]  /*2490*/  @!P3 STG.E.U16 desc[UR4][R8.64], R15 ;  /* 0x0000000f0800b986 */ /* 0x0003e2000c101504 */
[----:B------:R-:W-:Y:S01]  /*24a0*/  IMAD R13, R13, 0x100, R12 ;  /* 0x000001000d0d7824 */ /* 0x000fe200078e020c */
[----:B------:R-:W-:Y:S06]  /*24b0*/  @P6 EXIT ;  /* 0x000000000000694d */ /* 0x000fec0003800000 */
[----:B------:R-:W-:Y:S01]  /*24c0*/  STG.E.U16 desc[UR4][R10.64], R13 ;  /* 0x0000000d0a007986 */ /* 0x000fe2000c101504 */
[----:B------:R-:W-:Y:S05]  /*24d0*/  EXIT ;  /* 0x000000000000794d */ /* 0x000fea0003800000 */
.L_x_0:
[----:B------:R-:W-:-:S00]  /*24e0*/  BRA `(.L_x_0) ;  /* 0xfffffffc00fc7947 */ /* 0x000fc0000383ffff */
[----:B------:R-:W-:-:S00]  /*24f0*/  NOP ;  /* 0x0000000000007918 */ /* 0x000fc00000000000 */
        /* <DEDUP_REMOVED lines=8> */
.L_x_1:


//--------------------- .nv.constant0.triton_poi_fused_max_pool2d_with_indices_1 --------------------------
	.section	.nv.constant0.triton_poi_fused_max_pool2d_with_indices_1,"a",@progbits
	.sectionflags	@""
	.align	4
.nv.constant0.triton_poi_fused_max_pool2d_with_indices_1:
	.zero		556
